//
// Generated by NVIDIA NVVM Compiler
//
// Compiler Build ID: CL-36424714
// Cuda compilation tools, release 13.0, V13.0.88
// Based on NVVM 20.0.0
//

.version 9.0
.target sm_100
.address_size 64

	// .globl	_Z12curl_vanillaPdS_S_S_S_S_S_S_S_S_S_S_S_S_S_S_S_S_S_iiS_S_S_
// _ZZ10mxm_sharedPdiS_iS_iE2as has been demoted
// _ZZ10mxm_sharedPdiS_iS_iE2bs has been demoted

.visible .entry _Z12curl_vanillaPdS_S_S_S_S_S_S_S_S_S_S_S_S_S_S_S_S_S_iiS_S_S_(
	.param .u64 .ptr .align 1 _Z12curl_vanillaPdS_S_S_S_S_S_S_S_S_S_S_S_S_S_S_S_S_S_iiS_S_S__param_0,
	.param .u64 .ptr .align 1 _Z12curl_vanillaPdS_S_S_S_S_S_S_S_S_S_S_S_S_S_S_S_S_S_iiS_S_S__param_1,
	.param .u64 .ptr .align 1 _Z12curl_vanillaPdS_S_S_S_S_S_S_S_S_S_S_S_S_S_S_S_S_S_iiS_S_S__param_2,
	.param .u64 .ptr .align 1 _Z12curl_vanillaPdS_S_S_S_S_S_S_S_S_S_S_S_S_S_S_S_S_S_iiS_S_S__param_3,
	.param .u64 .ptr .align 1 _Z12curl_vanillaPdS_S_S_S_S_S_S_S_S_S_S_S_S_S_S_S_S_S_iiS_S_S__param_4,
	.param .u64 .ptr .align 1 _Z12curl_vanillaPdS_S_S_S_S_S_S_S_S_S_S_S_S_S_S_S_S_S_iiS_S_S__param_5,
	.param .u64 .ptr .align 1 _Z12curl_vanillaPdS_S_S_S_S_S_S_S_S_S_S_S_S_S_S_S_S_S_iiS_S_S__param_6,
	.param .u64 .ptr .align 1 _Z12curl_vanillaPdS_S_S_S_S_S_S_S_S_S_S_S_S_S_S_S_S_S_iiS_S_S__param_7,
	.param .u64 .ptr .align 1 _Z12curl_vanillaPdS_S_S_S_S_S_S_S_S_S_S_S_S_S_S_S_S_S_iiS_S_S__param_8,
	.param .u64 .ptr .align 1 _Z12curl_vanillaPdS_S_S_S_S_S_S_S_S_S_S_S_S_S_S_S_S_S_iiS_S_S__param_9,
	.param .u64 .ptr .align 1 _Z12curl_vanillaPdS_S_S_S_S_S_S_S_S_S_S_S_S_S_S_S_S_S_iiS_S_S__param_10,
	.param .u64 .ptr .align 1 _Z12curl_vanillaPdS_S_S_S_S_S_S_S_S_S_S_S_S_S_S_S_S_S_iiS_S_S__param_11,
	.param .u64 .ptr .align 1 _Z12curl_vanillaPdS_S_S_S_S_S_S_S_S_S_S_S_S_S_S_S_S_S_iiS_S_S__param_12,
	.param .u64 .ptr .align 1 _Z12curl_vanillaPdS_S_S_S_S_S_S_S_S_S_S_S_S_S_S_S_S_S_iiS_S_S__param_13,
	.param .u64 .ptr .align 1 _Z12curl_vanillaPdS_S_S_S_S_S_S_S_S_S_S_S_S_S_S_S_S_S_iiS_S_S__param_14,
	.param .u64 .ptr .align 1 _Z12curl_vanillaPdS_S_S_S_S_S_S_S_S_S_S_S_S_S_S_S_S_S_iiS_S_S__param_15,
	.param .u64 .ptr .align 1 _Z12curl_vanillaPdS_S_S_S_S_S_S_S_S_S_S_S_S_S_S_S_S_S_iiS_S_S__param_16,
	.param .u64 .ptr .align 1 _Z12curl_vanillaPdS_S_S_S_S_S_S_S_S_S_S_S_S_S_S_S_S_S_iiS_S_S__param_17,
	.param .u64 .ptr .align 1 _Z12curl_vanillaPdS_S_S_S_S_S_S_S_S_S_S_S_S_S_S_S_S_S_iiS_S_S__param_18,
	.param .u32 _Z12curl_vanillaPdS_S_S_S_S_S_S_S_S_S_S_S_S_S_S_S_S_S_iiS_S_S__param_19,
	.param .u32 _Z12curl_vanillaPdS_S_S_S_S_S_S_S_S_S_S_S_S_S_S_S_S_S_iiS_S_S__param_20,
	.param .u64 .ptr .align 1 _Z12curl_vanillaPdS_S_S_S_S_S_S_S_S_S_S_S_S_S_S_S_S_S_iiS_S_S__param_21,
	.param .u64 .ptr .align 1 _Z12curl_vanillaPdS_S_S_S_S_S_S_S_S_S_S_S_S_S_S_S_S_S_iiS_S_S__param_22,
	.param .u64 .ptr .align 1 _Z12curl_vanillaPdS_S_S_S_S_S_S_S_S_S_S_S_S_S_S_S_S_S_iiS_S_S__param_23
)
{
	.reg .pred 	%p<3>;
	.reg .b32 	%r<15>;
	.reg .b64 	%rd<90>;
	.reg .b64 	%fd<83>;

	ld.param.u32 	%r8, [_Z12curl_vanillaPdS_S_S_S_S_S_S_S_S_S_S_S_S_S_S_S_S_S_iiS_S_S__param_20];
	setp.lt.s32 	%p1, %r8, 1;
	@%p1 bra 	$L__BB0_3;
	ld.param.u64 	%rd89, [_Z12curl_vanillaPdS_S_S_S_S_S_S_S_S_S_S_S_S_S_S_S_S_S_iiS_S_S__param_23];
	ld.param.u64 	%rd88, [_Z12curl_vanillaPdS_S_S_S_S_S_S_S_S_S_S_S_S_S_S_S_S_S_iiS_S_S__param_22];
	ld.param.u64 	%rd87, [_Z12curl_vanillaPdS_S_S_S_S_S_S_S_S_S_S_S_S_S_S_S_S_S_iiS_S_S__param_21];
	ld.param.u64 	%rd84, [_Z12curl_vanillaPdS_S_S_S_S_S_S_S_S_S_S_S_S_S_S_S_S_S_iiS_S_S__param_16];
	ld.param.u64 	%rd83, [_Z12curl_vanillaPdS_S_S_S_S_S_S_S_S_S_S_S_S_S_S_S_S_S_iiS_S_S__param_15];
	ld.param.u64 	%rd80, [_Z12curl_vanillaPdS_S_S_S_S_S_S_S_S_S_S_S_S_S_S_S_S_S_iiS_S_S__param_12];
	ld.param.u64 	%rd79, [_Z12curl_vanillaPdS_S_S_S_S_S_S_S_S_S_S_S_S_S_S_S_S_S_iiS_S_S__param_11];
	ld.param.u64 	%rd77, [_Z12curl_vanillaPdS_S_S_S_S_S_S_S_S_S_S_S_S_S_S_S_S_S_iiS_S_S__param_9];
	ld.param.u64 	%rd74, [_Z12curl_vanillaPdS_S_S_S_S_S_S_S_S_S_S_S_S_S_S_S_S_S_iiS_S_S__param_6];
	ld.param.u64 	%rd73, [_Z12curl_vanillaPdS_S_S_S_S_S_S_S_S_S_S_S_S_S_S_S_S_S_iiS_S_S__param_5];
	ld.param.u64 	%rd72, [_Z12curl_vanillaPdS_S_S_S_S_S_S_S_S_S_S_S_S_S_S_S_S_S_iiS_S_S__param_4];
	ld.param.u64 	%rd71, [_Z12curl_vanillaPdS_S_S_S_S_S_S_S_S_S_S_S_S_S_S_S_S_S_iiS_S_S__param_3];
	ld.param.u64 	%rd70, [_Z12curl_vanillaPdS_S_S_S_S_S_S_S_S_S_S_S_S_S_S_S_S_S_iiS_S_S__param_2];
	neg.s32 	%r14, %r8;
	mov.u32 	%r9, %tid.x;
	mov.u32 	%r10, %ntid.x;
	mov.u32 	%r11, %ctaid.x;
	mad.lo.s32 	%r13, %r11, %r10, %r9;
	cvta.to.global.u64 	%rd1, %rd83;
	cvta.to.global.u64 	%rd2, %rd84;
	cvta.to.global.u64 	%rd3, %rd72;
	cvta.to.global.u64 	%rd4, %rd80;
	cvta.to.global.u64 	%rd5, %rd70;
	cvta.to.global.u64 	%rd6, %rd73;
	cvta.to.global.u64 	%rd7, %rd87;
	cvta.to.global.u64 	%rd8, %rd77;
	cvta.to.global.u64 	%rd9, %rd79;
	cvta.to.global.u64 	%rd10, %rd71;
	cvta.to.global.u64 	%rd11, %rd74;
	cvta.to.global.u64 	%rd12, %rd88;
	cvta.to.global.u64 	%rd13, %rd89;
$L__BB0_2:
	ld.param.u32 	%r12, [_Z12curl_vanillaPdS_S_S_S_S_S_S_S_S_S_S_S_S_S_S_S_S_S_iiS_S_S__param_19];
	ld.param.u64 	%rd86, [_Z12curl_vanillaPdS_S_S_S_S_S_S_S_S_S_S_S_S_S_S_S_S_S_iiS_S_S__param_18];
	ld.param.u64 	%rd85, [_Z12curl_vanillaPdS_S_S_S_S_S_S_S_S_S_S_S_S_S_S_S_S_S_iiS_S_S__param_17];
	ld.param.u64 	%rd82, [_Z12curl_vanillaPdS_S_S_S_S_S_S_S_S_S_S_S_S_S_S_S_S_S_iiS_S_S__param_14];
	ld.param.u64 	%rd81, [_Z12curl_vanillaPdS_S_S_S_S_S_S_S_S_S_S_S_S_S_S_S_S_S_iiS_S_S__param_13];
	ld.param.u64 	%rd78, [_Z12curl_vanillaPdS_S_S_S_S_S_S_S_S_S_S_S_S_S_S_S_S_S_iiS_S_S__param_10];
	ld.param.u64 	%rd76, [_Z12curl_vanillaPdS_S_S_S_S_S_S_S_S_S_S_S_S_S_S_S_S_S_iiS_S_S__param_8];
	ld.param.u64 	%rd75, [_Z12curl_vanillaPdS_S_S_S_S_S_S_S_S_S_S_S_S_S_S_S_S_S_iiS_S_S__param_7];
	ld.param.u64 	%rd69, [_Z12curl_vanillaPdS_S_S_S_S_S_S_S_S_S_S_S_S_S_S_S_S_S_iiS_S_S__param_1];
	ld.param.u64 	%rd68, [_Z12curl_vanillaPdS_S_S_S_S_S_S_S_S_S_S_S_S_S_S_S_S_S_iiS_S_S__param_0];
	mul.wide.s32 	%rd36, %r13, 8;
	add.s64 	%rd37, %rd13, %rd36;
	add.s64 	%rd38, %rd12, %rd36;
	add.s64 	%rd39, %rd11, %rd36;
	add.s64 	%rd40, %rd10, %rd36;
	cvta.to.global.u64 	%rd41, %rd68;
	add.s64 	%rd42, %rd41, %rd36;
	add.s64 	%rd43, %rd9, %rd36;
	cvta.to.global.u64 	%rd44, %rd78;
	add.s64 	%rd45, %rd44, %rd36;
	add.s64 	%rd46, %rd8, %rd36;
	add.s64 	%rd47, %rd7, %rd36;
	cvta.to.global.u64 	%rd48, %rd76;
	add.s64 	%rd49, %rd48, %rd36;
	cvta.to.global.u64 	%rd50, %rd82;
	add.s64 	%rd51, %rd50, %rd36;
	add.s64 	%rd52, %rd6, %rd36;
	cvta.to.global.u64 	%rd53, %rd81;
	add.s64 	%rd54, %rd53, %rd36;
	add.s64 	%rd55, %rd5, %rd36;
	add.s64 	%rd56, %rd4, %rd36;
	cvta.to.global.u64 	%rd57, %rd75;
	add.s64 	%rd58, %rd57, %rd36;
	cvta.to.global.u64 	%rd59, %rd85;
	add.s64 	%rd60, %rd59, %rd36;
	add.s64 	%rd61, %rd3, %rd36;
	add.s64 	%rd62, %rd2, %rd36;
	cvta.to.global.u64 	%rd63, %rd69;
	add.s64 	%rd64, %rd63, %rd36;
	add.s64 	%rd65, %rd1, %rd36;
	cvta.to.global.u64 	%rd66, %rd86;
	add.s64 	%rd67, %rd66, %rd36;
	ld.global.f64 	%fd1, [%rd67];
	ld.global.f64 	%fd2, [%rd65];
	mul.f64 	%fd3, %fd1, %fd2;
	ld.global.f64 	%fd4, [%rd64];
	ld.global.f64 	%fd5, [%rd62];
	mul.f64 	%fd6, %fd1, %fd5;
	ld.global.f64 	%fd7, [%rd61];
	mul.f64 	%fd8, %fd6, %fd7;
	fma.rn.f64 	%fd9, %fd3, %fd4, %fd8;
	ld.global.f64 	%fd10, [%rd60];
	mul.f64 	%fd11, %fd1, %fd10;
	ld.global.f64 	%fd12, [%rd58];
	fma.rn.f64 	%fd13, %fd11, %fd12, %fd9;
	ld.global.f64 	%fd14, [%rd56];
	mul.f64 	%fd15, %fd1, %fd14;
	ld.global.f64 	%fd16, [%rd55];
	mul.f64 	%fd17, %fd15, %fd16;
	sub.f64 	%fd18, %fd13, %fd17;
	ld.global.f64 	%fd19, [%rd54];
	mul.f64 	%fd20, %fd1, %fd19;
	ld.global.f64 	%fd21, [%rd52];
	mul.f64 	%fd22, %fd20, %fd21;
	sub.f64 	%fd23, %fd18, %fd22;
	ld.global.f64 	%fd24, [%rd51];
	mul.f64 	%fd25, %fd1, %fd24;
	ld.global.f64 	%fd26, [%rd49];
	mul.f64 	%fd27, %fd25, %fd26;
	sub.f64 	%fd28, %fd23, %fd27;
	st.global.f64 	[%rd47], %fd28;
	ld.global.f64 	%fd29, [%rd46];
	mul.f64 	%fd30, %fd1, %fd29;
	ld.global.f64 	%fd31, [%rd55];
	ld.global.f64 	%fd32, [%rd45];
	mul.f64 	%fd33, %fd1, %fd32;
	ld.global.f64 	%fd34, [%rd52];
	mul.f64 	%fd35, %fd33, %fd34;
	fma.rn.f64 	%fd36, %fd30, %fd31, %fd35;
	ld.global.f64 	%fd37, [%rd43];
	mul.f64 	%fd38, %fd1, %fd37;
	ld.global.f64 	%fd39, [%rd49];
	fma.rn.f64 	%fd40, %fd38, %fd39, %fd36;
	ld.global.f64 	%fd41, [%rd65];
	mul.f64 	%fd42, %fd1, %fd41;
	ld.global.f64 	%fd43, [%rd42];
	mul.f64 	%fd44, %fd42, %fd43;
	sub.f64 	%fd45, %fd40, %fd44;
	ld.global.f64 	%fd46, [%rd62];
	mul.f64 	%fd47, %fd1, %fd46;
	ld.global.f64 	%fd48, [%rd40];
	mul.f64 	%fd49, %fd47, %fd48;
	sub.f64 	%fd50, %fd45, %fd49;
	ld.global.f64 	%fd51, [%rd60];
	mul.f64 	%fd52, %fd1, %fd51;
	ld.global.f64 	%fd53, [%rd39];
	mul.f64 	%fd54, %fd52, %fd53;
	sub.f64 	%fd55, %fd50, %fd54;
	st.global.f64 	[%rd38], %fd55;
	ld.global.f64 	%fd56, [%rd56];
	mul.f64 	%fd57, %fd1, %fd56;
	ld.global.f64 	%fd58, [%rd42];
	ld.global.f64 	%fd59, [%rd54];
	mul.f64 	%fd60, %fd1, %fd59;
	ld.global.f64 	%fd61, [%rd40];
	mul.f64 	%fd62, %fd60, %fd61;
	fma.rn.f64 	%fd63, %fd57, %fd58, %fd62;
	ld.global.f64 	%fd64, [%rd51];
	mul.f64 	%fd65, %fd1, %fd64;
	ld.global.f64 	%fd66, [%rd39];
	fma.rn.f64 	%fd67, %fd65, %fd66, %fd63;
	ld.global.f64 	%fd68, [%rd46];
	mul.f64 	%fd69, %fd1, %fd68;
	ld.global.f64 	%fd70, [%rd64];
	mul.f64 	%fd71, %fd69, %fd70;
	sub.f64 	%fd72, %fd67, %fd71;
	ld.global.f64 	%fd73, [%rd45];
	mul.f64 	%fd74, %fd1, %fd73;
	ld.global.f64 	%fd75, [%rd61];
	mul.f64 	%fd76, %fd74, %fd75;
	sub.f64 	%fd77, %fd72, %fd76;
	ld.global.f64 	%fd78, [%rd43];
	mul.f64 	%fd79, %fd1, %fd78;
	ld.global.f64 	%fd80, [%rd58];
	mul.f64 	%fd81, %fd79, %fd80;
	sub.f64 	%fd82, %fd77, %fd81;
	st.global.f64 	[%rd37], %fd82;
	add.s32 	%r14, %r14, 1;
	setp.ne.s32 	%p2, %r14, 0;
	add.s32 	%r13, %r13, %r12;
	@%p2 bra 	$L__BB0_2;
$L__BB0_3:
	ret;

}
	// .globl	_Z11mxm_vanillaPKdiS0_iPdiii
.visible .entry _Z11mxm_vanillaPKdiS0_iPdiii(
	.param .u64 .ptr .align 1 _Z11mxm_vanillaPKdiS0_iPdiii_param_0,
	.param .u32 _Z11mxm_vanillaPKdiS0_iPdiii_param_1,
	.param .u64 .ptr .align 1 _Z11mxm_vanillaPKdiS0_iPdiii_param_2,
	.param .u32 _Z11mxm_vanillaPKdiS0_iPdiii_param_3,
	.param .u64 .ptr .align 1 _Z11mxm_vanillaPKdiS0_iPdiii_param_4,
	.param .u32 _Z11mxm_vanillaPKdiS0_iPdiii_param_5,
	.param .u32 _Z11mxm_vanillaPKdiS0_iPdiii_param_6,
	.param .u32 _Z11mxm_vanillaPKdiS0_iPdiii_param_7
)
{
	.reg .pred 	%p<43>;
	.reg .b32 	%r<160>;
	.reg .b64 	%rd<123>;
	.reg .b64 	%fd<133>;

	ld.param.u64 	%rd4, [_Z11mxm_vanillaPKdiS0_iPdiii_param_0];
	ld.param.u32 	%r77, [_Z11mxm_vanillaPKdiS0_iPdiii_param_1];
	ld.param.u64 	%rd5, [_Z11mxm_vanillaPKdiS0_iPdiii_param_2];
	ld.param.u32 	%r78, [_Z11mxm_vanillaPKdiS0_iPdiii_param_3];
	ld.param.u64 	%rd6, [_Z11mxm_vanillaPKdiS0_iPdiii_param_4];
	ld.param.u32 	%r79, [_Z11mxm_vanillaPKdiS0_iPdiii_param_5];
	ld.param.u32 	%r80, [_Z11mxm_vanillaPKdiS0_iPdiii_param_6];
	ld.param.u32 	%r81, [_Z11mxm_vanillaPKdiS0_iPdiii_param_7];
	cvta.to.global.u64 	%rd1, %rd5;
	cvta.to.global.u64 	%rd2, %rd4;
	cvta.to.global.u64 	%rd3, %rd6;
	mov.u32 	%r82, %ctaid.y;
	mov.u32 	%r83, %ntid.y;
	mov.u32 	%r84, %tid.y;
	mad.lo.s32 	%r1, %r82, %r83, %r84;
	mov.u32 	%r85, %ctaid.x;
	mov.u32 	%r86, %ntid.x;
	mov.u32 	%r87, %tid.x;
	mad.lo.s32 	%r2, %r85, %r86, %r87;
	setp.ge.s32 	%p1, %r1, %r77;
	setp.ge.s32 	%p2, %r2, %r79;
	or.pred  	%p3, %p1, %p2;
	@%p3 bra 	$L__BB1_58;
	and.b32  	%r88, %r81, 1;
	setp.eq.b32 	%p4, %r88, 1;
	selp.b32 	%r89, %r77, 0, %p4;
	mul.lo.s32 	%r3, %r89, %r78;
	shl.b32 	%r90, %r81, 30;
	shr.s32 	%r91, %r90, 31;
	and.b32  	%r92, %r91, %r78;
	mul.lo.s32 	%r4, %r92, %r79;
	shl.b32 	%r93, %r81, 29;
	shr.s32 	%r94, %r93, 31;
	and.b32  	%r95, %r94, %r77;
	mul.lo.s32 	%r5, %r95, %r79;
	shl.b32 	%r96, %r81, 28;
	shr.s32 	%r97, %r96, 31;
	and.b32  	%r98, %r97, %r77;
	mul.lo.s32 	%r99, %r79, %r78;
	mul.lo.s32 	%r6, %r99, %r98;
	setp.lt.s32 	%p5, %r81, 8;
	@%p5 bra 	$L__BB1_32;
	setp.lt.s32 	%p6, %r80, 1;
	@%p6 bra 	$L__BB1_58;
	mul.lo.s32 	%r7, %r78, %r2;
	mul.lo.s32 	%r8, %r77, %r2;
	setp.lt.s32 	%p7, %r78, 1;
	@%p7 bra 	$L__BB1_19;
	and.b32  	%r9, %r78, 7;
	add.s32 	%r10, %r9, -1;
	and.b32  	%r11, %r78, 3;
	and.b32  	%r12, %r78, 2147483640;
	and.b32  	%r13, %r78, 1;
	mov.b32 	%r138, 0;
	mul.wide.s32 	%rd57, %r77, 8;
$L__BB1_5:
	mad.lo.s32 	%r15, %r138, %r6, %r1;
	add.s32 	%r16, %r15, %r8;
	mov.b32 	%r139, 0;
$L__BB1_6:
	setp.lt.u32 	%p16, %r78, 8;
	mad.lo.s32 	%r18, %r139, %r3, %r15;
	mov.f64 	%fd124, 0d0000000000000000;
	mov.b32 	%r142, 0;
	@%p16 bra 	$L__BB1_9;
	mov.f64 	%fd124, 0d0000000000000000;
	mov.b32 	%r140, 0;
$L__BB1_8:
	.pragma "nounroll";
	mad.lo.s32 	%r111, %r140, %r77, %r18;
	mul.wide.s32 	%rd33, %r111, 8;
	add.s64 	%rd34, %rd2, %rd33;
	ld.global.nc.f64 	%fd28, [%rd34];
	add.s32 	%r112, %r140, %r7;
	mul.wide.s32 	%rd35, %r112, 8;
	add.s64 	%rd36, %rd1, %rd35;
	ld.global.nc.f64 	%fd29, [%rd36];
	fma.rn.f64 	%fd30, %fd28, %fd29, %fd124;
	mul.wide.s32 	%rd37, %r77, 8;
	add.s64 	%rd38, %rd34, %rd37;
	ld.global.nc.f64 	%fd31, [%rd38];
	ld.global.nc.f64 	%fd32, [%rd36+8];
	fma.rn.f64 	%fd33, %fd31, %fd32, %fd30;
	add.s64 	%rd39, %rd38, %rd37;
	ld.global.nc.f64 	%fd34, [%rd39];
	ld.global.nc.f64 	%fd35, [%rd36+16];
	fma.rn.f64 	%fd36, %fd34, %fd35, %fd33;
	add.s64 	%rd40, %rd39, %rd37;
	ld.global.nc.f64 	%fd37, [%rd40];
	ld.global.nc.f64 	%fd38, [%rd36+24];
	fma.rn.f64 	%fd39, %fd37, %fd38, %fd36;
	add.s64 	%rd41, %rd40, %rd37;
	ld.global.nc.f64 	%fd40, [%rd41];
	ld.global.nc.f64 	%fd41, [%rd36+32];
	fma.rn.f64 	%fd42, %fd40, %fd41, %fd39;
	add.s64 	%rd42, %rd41, %rd37;
	ld.global.nc.f64 	%fd43, [%rd42];
	ld.global.nc.f64 	%fd44, [%rd36+40];
	fma.rn.f64 	%fd45, %fd43, %fd44, %fd42;
	add.s64 	%rd43, %rd42, %rd37;
	ld.global.nc.f64 	%fd46, [%rd43];
	ld.global.nc.f64 	%fd47, [%rd36+48];
	fma.rn.f64 	%fd48, %fd46, %fd47, %fd45;
	add.s64 	%rd44, %rd43, %rd37;
	ld.global.nc.f64 	%fd49, [%rd44];
	ld.global.nc.f64 	%fd50, [%rd36+56];
	fma.rn.f64 	%fd124, %fd49, %fd50, %fd48;
	add.s32 	%r140, %r140, 8;
	setp.ne.s32 	%p17, %r140, %r12;
	mov.u32 	%r142, %r12;
	@%p17 bra 	$L__BB1_8;
$L__BB1_9:
	setp.eq.s32 	%p18, %r9, 0;
	@%p18 bra 	$L__BB1_17;
	setp.lt.u32 	%p19, %r10, 3;
	@%p19 bra 	$L__BB1_12;
	mad.lo.s32 	%r113, %r142, %r77, %r18;
	mul.wide.s32 	%rd45, %r113, 8;
	add.s64 	%rd46, %rd2, %rd45;
	ld.global.nc.f64 	%fd52, [%rd46];
	add.s32 	%r114, %r142, %r7;
	mul.wide.s32 	%rd47, %r114, 8;
	add.s64 	%rd48, %rd1, %rd47;
	ld.global.nc.f64 	%fd53, [%rd48];
	fma.rn.f64 	%fd54, %fd52, %fd53, %fd124;
	add.s64 	%rd50, %rd46, %rd57;
	ld.global.nc.f64 	%fd55, [%rd50];
	ld.global.nc.f64 	%fd56, [%rd48+8];
	fma.rn.f64 	%fd57, %fd55, %fd56, %fd54;
	add.s64 	%rd51, %rd50, %rd57;
	ld.global.nc.f64 	%fd58, [%rd51];
	ld.global.nc.f64 	%fd59, [%rd48+16];
	fma.rn.f64 	%fd60, %fd58, %fd59, %fd57;
	add.s64 	%rd52, %rd51, %rd57;
	ld.global.nc.f64 	%fd61, [%rd52];
	ld.global.nc.f64 	%fd62, [%rd48+24];
	fma.rn.f64 	%fd124, %fd61, %fd62, %fd60;
	add.s32 	%r142, %r142, 4;
$L__BB1_12:
	setp.eq.s32 	%p20, %r11, 0;
	@%p20 bra 	$L__BB1_17;
	setp.eq.s32 	%p21, %r11, 1;
	@%p21 bra 	$L__BB1_15;
	mad.lo.s32 	%r115, %r142, %r77, %r18;
	mul.wide.s32 	%rd53, %r115, 8;
	add.s64 	%rd54, %rd2, %rd53;
	ld.global.nc.f64 	%fd64, [%rd54];
	add.s32 	%r116, %r142, %r7;
	mul.wide.s32 	%rd55, %r116, 8;
	add.s64 	%rd56, %rd1, %rd55;
	ld.global.nc.f64 	%fd65, [%rd56];
	fma.rn.f64 	%fd66, %fd64, %fd65, %fd124;
	add.s64 	%rd58, %rd54, %rd57;
	ld.global.nc.f64 	%fd67, [%rd58];
	ld.global.nc.f64 	%fd68, [%rd56+8];
	fma.rn.f64 	%fd124, %fd67, %fd68, %fd66;
	add.s32 	%r142, %r142, 2;
$L__BB1_15:
	setp.eq.s32 	%p22, %r13, 0;
	@%p22 bra 	$L__BB1_17;
	mad.lo.s32 	%r117, %r142, %r77, %r18;
	mul.wide.s32 	%rd59, %r117, 8;
	add.s64 	%rd60, %rd2, %rd59;
	ld.global.nc.f64 	%fd69, [%rd60];
	add.s32 	%r118, %r142, %r7;
	mul.wide.s32 	%rd61, %r118, 8;
	add.s64 	%rd62, %rd1, %rd61;
	ld.global.nc.f64 	%fd70, [%rd62];
	fma.rn.f64 	%fd124, %fd69, %fd70, %fd124;
$L__BB1_17:
	mad.lo.s32 	%r119, %r139, %r5, %r16;
	mul.wide.s32 	%rd63, %r119, 8;
	add.s64 	%rd64, %rd3, %rd63;
	st.global.f64 	[%rd64], %fd124;
	add.s32 	%r139, %r139, 1;
	setp.ne.s32 	%p23, %r139, %r77;
	@%p23 bra 	$L__BB1_6;
	add.s32 	%r138, %r138, 1;
	setp.eq.s32 	%p24, %r138, %r80;
	@%p24 bra 	$L__BB1_58;
	bra.uni 	$L__BB1_5;
$L__BB1_19:
	add.s32 	%r28, %r77, -1;
	and.b32  	%r29, %r77, 7;
	add.s32 	%r30, %r29, -1;
	and.b32  	%r31, %r77, 3;
	and.b32  	%r32, %r77, 2147483640;
	and.b32  	%r33, %r77, 1;
	add.s32 	%r34, %r8, %r1;
	mov.b32 	%r144, 0;
	mul.wide.s32 	%rd28, %r5, 8;
$L__BB1_20:
	setp.lt.u32 	%p8, %r28, 7;
	mad.lo.s32 	%r36, %r144, %r6, %r34;
	mov.b32 	%r147, 0;
	@%p8 bra 	$L__BB1_23;
	mov.b32 	%r145, 0;
$L__BB1_22:
	.pragma "nounroll";
	mad.lo.s32 	%r103, %r145, %r5, %r36;
	mul.wide.s32 	%rd7, %r103, 8;
	add.s64 	%rd8, %rd3, %rd7;
	mov.b64 	%rd9, 0;
	st.global.u64 	[%rd8], %rd9;
	add.s64 	%rd11, %rd8, %rd28;
	st.global.u64 	[%rd11], %rd9;
	add.s64 	%rd12, %rd11, %rd28;
	st.global.u64 	[%rd12], %rd9;
	add.s64 	%rd13, %rd12, %rd28;
	st.global.u64 	[%rd13], %rd9;
	add.s64 	%rd14, %rd13, %rd28;
	st.global.u64 	[%rd14], %rd9;
	add.s64 	%rd15, %rd14, %rd28;
	st.global.u64 	[%rd15], %rd9;
	add.s64 	%rd16, %rd15, %rd28;
	st.global.u64 	[%rd16], %rd9;
	add.s64 	%rd17, %rd16, %rd28;
	st.global.u64 	[%rd17], %rd9;
	add.s32 	%r145, %r145, 8;
	setp.ne.s32 	%p9, %r145, %r32;
	mov.u32 	%r147, %r32;
	@%p9 bra 	$L__BB1_22;
$L__BB1_23:
	setp.eq.s32 	%p10, %r29, 0;
	@%p10 bra 	$L__BB1_31;
	setp.lt.u32 	%p11, %r30, 3;
	@%p11 bra 	$L__BB1_26;
	mad.lo.s32 	%r104, %r147, %r5, %r36;
	mul.wide.s32 	%rd18, %r104, 8;
	add.s64 	%rd19, %rd3, %rd18;
	mov.b64 	%rd20, 0;
	st.global.u64 	[%rd19], %rd20;
	add.s64 	%rd22, %rd19, %rd28;
	st.global.u64 	[%rd22], %rd20;
	add.s64 	%rd23, %rd22, %rd28;
	st.global.u64 	[%rd23], %rd20;
	add.s64 	%rd24, %rd23, %rd28;
	st.global.u64 	[%rd24], %rd20;
	add.s32 	%r147, %r147, 4;
$L__BB1_26:
	setp.eq.s32 	%p12, %r31, 0;
	@%p12 bra 	$L__BB1_31;
	setp.eq.s32 	%p13, %r31, 1;
	@%p13 bra 	$L__BB1_29;
	mad.lo.s32 	%r105, %r147, %r5, %r36;
	mul.wide.s32 	%rd25, %r105, 8;
	add.s64 	%rd26, %rd3, %rd25;
	mov.b64 	%rd27, 0;
	st.global.u64 	[%rd26], %rd27;
	add.s64 	%rd29, %rd26, %rd28;
	st.global.u64 	[%rd29], %rd27;
	add.s32 	%r147, %r147, 2;
$L__BB1_29:
	setp.eq.s32 	%p14, %r33, 0;
	@%p14 bra 	$L__BB1_31;
	mad.lo.s32 	%r106, %r147, %r5, %r36;
	mul.wide.s32 	%rd30, %r106, 8;
	add.s64 	%rd31, %rd3, %rd30;
	mov.b64 	%rd32, 0;
	st.global.u64 	[%rd31], %rd32;
$L__BB1_31:
	add.s32 	%r144, %r144, 1;
	setp.eq.s32 	%p15, %r144, %r80;
	@%p15 bra 	$L__BB1_58;
	bra.uni 	$L__BB1_20;
$L__BB1_32:
	setp.lt.s32 	%p25, %r80, 1;
	@%p25 bra 	$L__BB1_58;
	setp.lt.s32 	%p26, %r78, 1;
	mad.lo.s32 	%r45, %r77, %r2, %r1;
	@%p26 bra 	$L__BB1_47;
	and.b32  	%r46, %r78, 7;
	and.b32  	%r47, %r78, 2147483640;
	and.b32  	%r48, %r78, 1;
	neg.s32 	%r49, %r47;
	shl.b32 	%r50, %r77, 3;
	mul.lo.s32 	%r51, %r78, %r2;
	mov.b32 	%r149, 0;
	mul.wide.s32 	%rd115, %r77, 8;
$L__BB1_35:
	setp.lt.u32 	%p35, %r78, 8;
	mad.lo.s32 	%r53, %r149, %r3, %r1;
	mad.lo.s32 	%r54, %r4, %r149, %r51;
	mov.f64 	%fd132, 0d0000000000000000;
	mov.b32 	%r154, 0;
	@%p35 bra 	$L__BB1_38;
	mov.f64 	%fd132, 0d0000000000000000;
	mov.u32 	%r150, %r54;
	mov.u32 	%r151, %r53;
	mov.u32 	%r152, %r49;
$L__BB1_37:
	.pragma "nounroll";
	mul.wide.s32 	%rd91, %r150, 8;
	add.s64 	%rd92, %rd1, %rd91;
	mul.wide.s32 	%rd93, %r151, 8;
	add.s64 	%rd94, %rd2, %rd93;
	ld.global.nc.f64 	%fd74, [%rd94];
	ld.global.nc.f64 	%fd75, [%rd92];
	fma.rn.f64 	%fd76, %fd74, %fd75, %fd132;
	mul.wide.s32 	%rd95, %r77, 8;
	add.s64 	%rd96, %rd94, %rd95;
	ld.global.nc.f64 	%fd77, [%rd96];
	ld.global.nc.f64 	%fd78, [%rd92+8];
	fma.rn.f64 	%fd79, %fd77, %fd78, %fd76;
	add.s64 	%rd97, %rd96, %rd95;
	ld.global.nc.f64 	%fd80, [%rd97];
	ld.global.nc.f64 	%fd81, [%rd92+16];
	fma.rn.f64 	%fd82, %fd80, %fd81, %fd79;
	add.s64 	%rd98, %rd97, %rd95;
	ld.global.nc.f64 	%fd83, [%rd98];
	ld.global.nc.f64 	%fd84, [%rd92+24];
	fma.rn.f64 	%fd85, %fd83, %fd84, %fd82;
	add.s64 	%rd99, %rd98, %rd95;
	ld.global.nc.f64 	%fd86, [%rd99];
	ld.global.nc.f64 	%fd87, [%rd92+32];
	fma.rn.f64 	%fd88, %fd86, %fd87, %fd85;
	add.s64 	%rd100, %rd99, %rd95;
	ld.global.nc.f64 	%fd89, [%rd100];
	ld.global.nc.f64 	%fd90, [%rd92+40];
	fma.rn.f64 	%fd91, %fd89, %fd90, %fd88;
	add.s64 	%rd101, %rd100, %rd95;
	ld.global.nc.f64 	%fd92, [%rd101];
	ld.global.nc.f64 	%fd93, [%rd92+48];
	fma.rn.f64 	%fd94, %fd92, %fd93, %fd91;
	add.s64 	%rd102, %rd101, %rd95;
	ld.global.nc.f64 	%fd95, [%rd102];
	ld.global.nc.f64 	%fd96, [%rd92+56];
	fma.rn.f64 	%fd132, %fd95, %fd96, %fd94;
	add.s32 	%r152, %r152, 8;
	add.s32 	%r151, %r151, %r50;
	add.s32 	%r150, %r150, 8;
	setp.ne.s32 	%p36, %r152, 0;
	mov.u32 	%r154, %r47;
	@%p36 bra 	$L__BB1_37;
$L__BB1_38:
	setp.eq.s32 	%p37, %r46, 0;
	@%p37 bra 	$L__BB1_46;
	add.s32 	%r129, %r46, -1;
	setp.lt.u32 	%p38, %r129, 3;
	@%p38 bra 	$L__BB1_41;
	mad.lo.s32 	%r130, %r154, %r77, %r53;
	mul.wide.s32 	%rd103, %r130, 8;
	add.s64 	%rd104, %rd2, %rd103;
	ld.global.nc.f64 	%fd98, [%rd104];
	add.s32 	%r131, %r54, %r154;
	mul.wide.s32 	%rd105, %r131, 8;
	add.s64 	%rd106, %rd1, %rd105;
	ld.global.nc.f64 	%fd99, [%rd106];
	fma.rn.f64 	%fd100, %fd98, %fd99, %fd132;
	add.s64 	%rd108, %rd104, %rd115;
	ld.global.nc.f64 	%fd101, [%rd108];
	ld.global.nc.f64 	%fd102, [%rd106+8];
	fma.rn.f64 	%fd103, %fd101, %fd102, %fd100;
	add.s64 	%rd109, %rd108, %rd115;
	ld.global.nc.f64 	%fd104, [%rd109];
	ld.global.nc.f64 	%fd105, [%rd106+16];
	fma.rn.f64 	%fd106, %fd104, %fd105, %fd103;
	add.s64 	%rd110, %rd109, %rd115;
	ld.global.nc.f64 	%fd107, [%rd110];
	ld.global.nc.f64 	%fd108, [%rd106+24];
	fma.rn.f64 	%fd132, %fd107, %fd108, %fd106;
	add.s32 	%r154, %r154, 4;
$L__BB1_41:
	and.b32  	%r132, %r78, 3;
	setp.eq.s32 	%p39, %r132, 0;
	@%p39 bra 	$L__BB1_46;
	setp.eq.s32 	%p40, %r132, 1;
	@%p40 bra 	$L__BB1_44;
	mad.lo.s32 	%r133, %r154, %r77, %r53;
	mul.wide.s32 	%rd111, %r133, 8;
	add.s64 	%rd112, %rd2, %rd111;
	ld.global.nc.f64 	%fd110, [%rd112];
	add.s32 	%r134, %r54, %r154;
	mul.wide.s32 	%rd113, %r134, 8;
	add.s64 	%rd114, %rd1, %rd113;
	ld.global.nc.f64 	%fd111, [%rd114];
	fma.rn.f64 	%fd112, %fd110, %fd111, %fd132;
	add.s64 	%rd116, %rd112, %rd115;
	ld.global.nc.f64 	%fd113, [%rd116];
	ld.global.nc.f64 	%fd114, [%rd114+8];
	fma.rn.f64 	%fd132, %fd113, %fd114, %fd112;
	add.s32 	%r154, %r154, 2;
$L__BB1_44:
	setp.eq.s32 	%p41, %r48, 0;
	@%p41 bra 	$L__BB1_46;
	mad.lo.s32 	%r135, %r154, %r77, %r53;
	mul.wide.s32 	%rd117, %r135, 8;
	add.s64 	%rd118, %rd2, %rd117;
	ld.global.nc.f64 	%fd115, [%rd118];
	add.s32 	%r136, %r54, %r154;
	mul.wide.s32 	%rd119, %r136, 8;
	add.s64 	%rd120, %rd1, %rd119;
	ld.global.nc.f64 	%fd116, [%rd120];
	fma.rn.f64 	%fd132, %fd115, %fd116, %fd132;
$L__BB1_46:
	mad.lo.s32 	%r137, %r149, %r5, %r45;
	mul.wide.s32 	%rd121, %r137, 8;
	add.s64 	%rd122, %rd3, %rd121;
	st.global.f64 	[%rd122], %fd132;
	add.s32 	%r149, %r149, 1;
	setp.eq.s32 	%p42, %r149, %r80;
	@%p42 bra 	$L__BB1_58;
	bra.uni 	$L__BB1_35;
$L__BB1_47:
	and.b32  	%r67, %r80, 7;
	setp.lt.u32 	%p27, %r80, 8;
	mov.b32 	%r158, 0;
	@%p27 bra 	$L__BB1_50;
	and.b32  	%r158, %r80, 2147483640;
	mov.b32 	%r156, 0;
	mul.wide.s32 	%rd68, %r5, 8;
$L__BB1_49:
	.pragma "nounroll";
	mad.lo.s32 	%r122, %r156, %r5, %r45;
	mul.wide.s32 	%rd65, %r122, 8;
	add.s64 	%rd66, %rd3, %rd65;
	mov.b64 	%rd67, 0;
	st.global.u64 	[%rd66], %rd67;
	add.s64 	%rd69, %rd66, %rd68;
	st.global.u64 	[%rd69], %rd67;
	add.s64 	%rd70, %rd69, %rd68;
	st.global.u64 	[%rd70], %rd67;
	add.s64 	%rd71, %rd70, %rd68;
	st.global.u64 	[%rd71], %rd67;
	add.s64 	%rd72, %rd71, %rd68;
	st.global.u64 	[%rd72], %rd67;
	add.s64 	%rd73, %rd72, %rd68;
	st.global.u64 	[%rd73], %rd67;
	add.s64 	%rd74, %rd73, %rd68;
	st.global.u64 	[%rd74], %rd67;
	add.s64 	%rd75, %rd74, %rd68;
	st.global.u64 	[%rd75], %rd67;
	add.s32 	%r156, %r156, 8;
	setp.ne.s32 	%p28, %r156, %r158;
	@%p28 bra 	$L__BB1_49;
$L__BB1_50:
	setp.eq.s32 	%p29, %r67, 0;
	@%p29 bra 	$L__BB1_58;
	and.b32  	%r72, %r80, 3;
	setp.lt.u32 	%p30, %r67, 4;
	@%p30 bra 	$L__BB1_53;
	mad.lo.s32 	%r123, %r158, %r5, %r45;
	mul.wide.s32 	%rd76, %r123, 8;
	add.s64 	%rd77, %rd3, %rd76;
	mov.b64 	%rd78, 0;
	st.global.u64 	[%rd77], %rd78;
	mul.wide.s32 	%rd79, %r5, 8;
	add.s64 	%rd80, %rd77, %rd79;
	st.global.u64 	[%rd80], %rd78;
	add.s64 	%rd81, %rd80, %rd79;
	st.global.u64 	[%rd81], %rd78;
	add.s64 	%rd82, %rd81, %rd79;
	st.global.u64 	[%rd82], %rd78;
	add.s32 	%r158, %r158, 4;
$L__BB1_53:
	setp.eq.s32 	%p31, %r72, 0;
	@%p31 bra 	$L__BB1_58;
	setp.eq.s32 	%p32, %r72, 1;
	@%p32 bra 	$L__BB1_56;
	mad.lo.s32 	%r124, %r158, %r5, %r45;
	mul.wide.s32 	%rd83, %r124, 8;
	add.s64 	%rd84, %rd3, %rd83;
	mov.b64 	%rd85, 0;
	st.global.u64 	[%rd84], %rd85;
	mul.wide.s32 	%rd86, %r5, 8;
	add.s64 	%rd87, %rd84, %rd86;
	st.global.u64 	[%rd87], %rd85;
	add.s32 	%r158, %r158, 2;
$L__BB1_56:
	and.b32  	%r125, %r80, 1;
	setp.eq.b32 	%p33, %r125, 1;
	not.pred 	%p34, %p33;
	@%p34 bra 	$L__BB1_58;
	mad.lo.s32 	%r126, %r158, %r5, %r45;
	mul.wide.s32 	%rd88, %r126, 8;
	add.s64 	%rd89, %rd3, %rd88;
	mov.b64 	%rd90, 0;
	st.global.u64 	[%rd89], %rd90;
$L__BB1_58:
	ret;

}
	// .globl	_Z6mxm_1dPdiS_iS_i
.visible .entry _Z6mxm_1dPdiS_iS_i(
	.param .u64 .ptr .align 1 _Z6mxm_1dPdiS_iS_i_param_0,
	.param .u32 _Z6mxm_1dPdiS_iS_i_param_1,
	.param .u64 .ptr .align 1 _Z6mxm_1dPdiS_iS_i_param_2,
	.param .u32 _Z6mxm_1dPdiS_iS_i_param_3,
	.param .u64 .ptr .align 1 _Z6mxm_1dPdiS_iS_i_param_4,
	.param .u32 _Z6mxm_1dPdiS_iS_i_param_5
)
{
	.reg .pred 	%p<22>;
	.reg .b32 	%r<63>;
	.reg .b64 	%rd<79>;
	.reg .b64 	%fd<67>;

	ld.param.u64 	%rd7, [_Z6mxm_1dPdiS_iS_i_param_0];
	ld.param.u32 	%r28, [_Z6mxm_1dPdiS_iS_i_param_1];
	ld.param.u64 	%rd8, [_Z6mxm_1dPdiS_iS_i_param_2];
	ld.param.u32 	%r29, [_Z6mxm_1dPdiS_iS_i_param_3];
	ld.param.u64 	%rd9, [_Z6mxm_1dPdiS_iS_i_param_4];
	ld.param.u32 	%r30, [_Z6mxm_1dPdiS_iS_i_param_5];
	cvta.to.global.u64 	%rd1, %rd8;
	cvta.to.global.u64 	%rd2, %rd7;
	cvta.to.global.u64 	%rd3, %rd9;
	mov.u32 	%r31, %ctaid.x;
	mov.u32 	%r32, %ntid.x;
	mov.u32 	%r33, %tid.x;
	mad.lo.s32 	%r1, %r31, %r32, %r33;
	setp.ge.s32 	%p1, %r1, %r28;
	setp.lt.s32 	%p2, %r30, 1;
	or.pred  	%p3, %p1, %p2;
	@%p3 bra 	$L__BB2_26;
	setp.lt.s32 	%p4, %r29, 1;
	@%p4 bra 	$L__BB2_15;
	and.b32  	%r2, %r29, 7;
	and.b32  	%r3, %r29, 2147483640;
	neg.s32 	%r4, %r3;
	shl.b32 	%r5, %r28, 3;
	mov.b32 	%r53, 0;
	mul.wide.s32 	%rd65, %r28, 8;
$L__BB2_3:
	setp.lt.u32 	%p13, %r29, 8;
	mul.lo.s32 	%r7, %r53, %r29;
	mov.f64 	%fd66, 0d0000000000000000;
	mov.b32 	%r57, 0;
	@%p13 bra 	$L__BB2_6;
	mul.wide.u32 	%rd36, %r7, 8;
	add.s64 	%rd37, %rd1, %rd36;
	add.s64 	%rd78, %rd37, 32;
	mov.f64 	%fd66, 0d0000000000000000;
	mov.u32 	%r54, %r1;
	mov.u32 	%r55, %r4;
$L__BB2_5:
	.pragma "nounroll";
	mul.wide.s32 	%rd38, %r54, 8;
	add.s64 	%rd39, %rd2, %rd38;
	ld.global.f64 	%fd16, [%rd39];
	ld.global.f64 	%fd17, [%rd78+-32];
	fma.rn.f64 	%fd18, %fd16, %fd17, %fd66;
	mul.wide.s32 	%rd40, %r28, 8;
	add.s64 	%rd41, %rd39, %rd40;
	ld.global.f64 	%fd19, [%rd41];
	ld.global.f64 	%fd20, [%rd78+-24];
	fma.rn.f64 	%fd21, %fd19, %fd20, %fd18;
	add.s64 	%rd42, %rd41, %rd40;
	ld.global.f64 	%fd22, [%rd42];
	ld.global.f64 	%fd23, [%rd78+-16];
	fma.rn.f64 	%fd24, %fd22, %fd23, %fd21;
	add.s64 	%rd43, %rd42, %rd40;
	ld.global.f64 	%fd25, [%rd43];
	ld.global.f64 	%fd26, [%rd78+-8];
	fma.rn.f64 	%fd27, %fd25, %fd26, %fd24;
	add.s64 	%rd44, %rd43, %rd40;
	ld.global.f64 	%fd28, [%rd44];
	ld.global.f64 	%fd29, [%rd78];
	fma.rn.f64 	%fd30, %fd28, %fd29, %fd27;
	add.s64 	%rd45, %rd44, %rd40;
	ld.global.f64 	%fd31, [%rd45];
	ld.global.f64 	%fd32, [%rd78+8];
	fma.rn.f64 	%fd33, %fd31, %fd32, %fd30;
	add.s64 	%rd46, %rd45, %rd40;
	ld.global.f64 	%fd34, [%rd46];
	ld.global.f64 	%fd35, [%rd78+16];
	fma.rn.f64 	%fd36, %fd34, %fd35, %fd33;
	add.s64 	%rd47, %rd46, %rd40;
	ld.global.f64 	%fd37, [%rd47];
	ld.global.f64 	%fd38, [%rd78+24];
	fma.rn.f64 	%fd66, %fd37, %fd38, %fd36;
	add.s32 	%r55, %r55, 8;
	add.s32 	%r54, %r54, %r5;
	add.s64 	%rd78, %rd78, 64;
	setp.ne.s32 	%p14, %r55, 0;
	mov.u32 	%r57, %r3;
	@%p14 bra 	$L__BB2_5;
$L__BB2_6:
	setp.eq.s32 	%p15, %r2, 0;
	@%p15 bra 	$L__BB2_14;
	add.s32 	%r43, %r2, -1;
	setp.lt.u32 	%p16, %r43, 3;
	@%p16 bra 	$L__BB2_9;
	mad.lo.s32 	%r44, %r57, %r28, %r1;
	mul.wide.s32 	%rd48, %r44, 8;
	add.s64 	%rd49, %rd2, %rd48;
	ld.global.f64 	%fd40, [%rd49];
	add.s32 	%r45, %r57, %r7;
	mul.wide.u32 	%rd50, %r45, 8;
	add.s64 	%rd51, %rd1, %rd50;
	ld.global.f64 	%fd41, [%rd51];
	fma.rn.f64 	%fd42, %fd40, %fd41, %fd66;
	add.s64 	%rd53, %rd49, %rd65;
	ld.global.f64 	%fd43, [%rd53];
	cvt.u64.u32 	%rd54, %r7;
	cvt.u64.u32 	%rd55, %r57;
	add.s64 	%rd56, %rd55, %rd54;
	shl.b64 	%rd57, %rd56, 3;
	add.s64 	%rd58, %rd1, %rd57;
	ld.global.f64 	%fd44, [%rd58+8];
	fma.rn.f64 	%fd45, %fd43, %fd44, %fd42;
	add.s64 	%rd59, %rd53, %rd65;
	ld.global.f64 	%fd46, [%rd59];
	ld.global.f64 	%fd47, [%rd58+16];
	fma.rn.f64 	%fd48, %fd46, %fd47, %fd45;
	add.s64 	%rd60, %rd59, %rd65;
	ld.global.f64 	%fd49, [%rd60];
	ld.global.f64 	%fd50, [%rd58+24];
	fma.rn.f64 	%fd66, %fd49, %fd50, %fd48;
	add.s32 	%r57, %r57, 4;
$L__BB2_9:
	and.b32  	%r46, %r29, 3;
	setp.eq.s32 	%p17, %r46, 0;
	@%p17 bra 	$L__BB2_14;
	setp.eq.s32 	%p18, %r46, 1;
	@%p18 bra 	$L__BB2_12;
	mad.lo.s32 	%r47, %r57, %r28, %r1;
	mul.wide.s32 	%rd61, %r47, 8;
	add.s64 	%rd62, %rd2, %rd61;
	ld.global.f64 	%fd52, [%rd62];
	add.s32 	%r48, %r57, %r7;
	mul.wide.u32 	%rd63, %r48, 8;
	add.s64 	%rd64, %rd1, %rd63;
	ld.global.f64 	%fd53, [%rd64];
	fma.rn.f64 	%fd54, %fd52, %fd53, %fd66;
	add.s64 	%rd66, %rd62, %rd65;
	ld.global.f64 	%fd55, [%rd66];
	cvt.u64.u32 	%rd67, %r7;
	cvt.u64.u32 	%rd68, %r57;
	add.s64 	%rd69, %rd68, %rd67;
	shl.b64 	%rd70, %rd69, 3;
	add.s64 	%rd71, %rd1, %rd70;
	ld.global.f64 	%fd56, [%rd71+8];
	fma.rn.f64 	%fd66, %fd55, %fd56, %fd54;
	add.s32 	%r57, %r57, 2;
$L__BB2_12:
	and.b32  	%r49, %r29, 1;
	setp.eq.b32 	%p19, %r49, 1;
	not.pred 	%p20, %p19;
	@%p20 bra 	$L__BB2_14;
	mad.lo.s32 	%r50, %r57, %r28, %r1;
	mul.wide.s32 	%rd72, %r50, 8;
	add.s64 	%rd73, %rd2, %rd72;
	ld.global.f64 	%fd57, [%rd73];
	add.s32 	%r51, %r57, %r7;
	mul.wide.u32 	%rd74, %r51, 8;
	add.s64 	%rd75, %rd1, %rd74;
	ld.global.f64 	%fd58, [%rd75];
	fma.rn.f64 	%fd66, %fd57, %fd58, %fd66;
$L__BB2_14:
	mad.lo.s32 	%r52, %r53, %r28, %r1;
	mul.wide.s32 	%rd76, %r52, 8;
	add.s64 	%rd77, %rd3, %rd76;
	st.global.f64 	[%rd77], %fd66;
	add.s32 	%r53, %r53, 1;
	setp.eq.s32 	%p21, %r53, %r30;
	@%p21 bra 	$L__BB2_26;
	bra.uni 	$L__BB2_3;
$L__BB2_15:
	and.b32  	%r18, %r30, 7;
	setp.lt.u32 	%p5, %r30, 8;
	mov.b32 	%r61, 0;
	@%p5 bra 	$L__BB2_18;
	and.b32  	%r61, %r30, 2147483640;
	mov.b32 	%r59, 0;
	mul.wide.s32 	%rd13, %r28, 8;
$L__BB2_17:
	.pragma "nounroll";
	mad.lo.s32 	%r36, %r59, %r28, %r1;
	mul.wide.s32 	%rd10, %r36, 8;
	add.s64 	%rd11, %rd3, %rd10;
	mov.b64 	%rd12, 0;
	st.global.u64 	[%rd11], %rd12;
	add.s64 	%rd14, %rd11, %rd13;
	st.global.u64 	[%rd14], %rd12;
	add.s64 	%rd15, %rd14, %rd13;
	st.global.u64 	[%rd15], %rd12;
	add.s64 	%rd16, %rd15, %rd13;
	st.global.u64 	[%rd16], %rd12;
	add.s64 	%rd17, %rd16, %rd13;
	st.global.u64 	[%rd17], %rd12;
	add.s64 	%rd18, %rd17, %rd13;
	st.global.u64 	[%rd18], %rd12;
	add.s64 	%rd19, %rd18, %rd13;
	st.global.u64 	[%rd19], %rd12;
	add.s64 	%rd20, %rd19, %rd13;
	st.global.u64 	[%rd20], %rd12;
	add.s32 	%r59, %r59, 8;
	setp.ne.s32 	%p6, %r59, %r61;
	@%p6 bra 	$L__BB2_17;
$L__BB2_18:
	setp.eq.s32 	%p7, %r18, 0;
	@%p7 bra 	$L__BB2_26;
	and.b32  	%r23, %r30, 3;
	setp.lt.u32 	%p8, %r18, 4;
	@%p8 bra 	$L__BB2_21;
	mad.lo.s32 	%r37, %r61, %r28, %r1;
	mul.wide.s32 	%rd21, %r37, 8;
	add.s64 	%rd22, %rd3, %rd21;
	mov.b64 	%rd23, 0;
	st.global.u64 	[%rd22], %rd23;
	mul.wide.s32 	%rd24, %r28, 8;
	add.s64 	%rd25, %rd22, %rd24;
	st.global.u64 	[%rd25], %rd23;
	add.s64 	%rd26, %rd25, %rd24;
	st.global.u64 	[%rd26], %rd23;
	add.s64 	%rd27, %rd26, %rd24;
	st.global.u64 	[%rd27], %rd23;
	add.s32 	%r61, %r61, 4;
$L__BB2_21:
	setp.eq.s32 	%p9, %r23, 0;
	@%p9 bra 	$L__BB2_26;
	setp.eq.s32 	%p10, %r23, 1;
	@%p10 bra 	$L__BB2_24;
	mad.lo.s32 	%r38, %r61, %r28, %r1;
	mul.wide.s32 	%rd28, %r38, 8;
	add.s64 	%rd29, %rd3, %rd28;
	mov.b64 	%rd30, 0;
	st.global.u64 	[%rd29], %rd30;
	mul.wide.s32 	%rd31, %r28, 8;
	add.s64 	%rd32, %rd29, %rd31;
	st.global.u64 	[%rd32], %rd30;
	add.s32 	%r61, %r61, 2;
$L__BB2_24:
	and.b32  	%r39, %r30, 1;
	setp.eq.b32 	%p11, %r39, 1;
	not.pred 	%p12, %p11;
	@%p12 bra 	$L__BB2_26;
	mad.lo.s32 	%r40, %r61, %r28, %r1;
	mul.wide.s32 	%rd33, %r40, 8;
	add.s64 	%rd34, %rd3, %rd33;
	mov.b64 	%rd35, 0;
	st.global.u64 	[%rd34], %rd35;
$L__BB2_26:
	ret;

}
	// .globl	_Z10mxm_sharedPdiS_iS_i
.visible .entry _Z10mxm_sharedPdiS_iS_i(
	.param .u64 .ptr .align 1 _Z10mxm_sharedPdiS_iS_i_param_0,
	.param .u32 _Z10mxm_sharedPdiS_iS_i_param_1,
	.param .u64 .ptr .align 1 _Z10mxm_sharedPdiS_iS_i_param_2,
	.param .u32 _Z10mxm_sharedPdiS_iS_i_param_3,
	.param .u64 .ptr .align 1 _Z10mxm_sharedPdiS_iS_i_param_4,
	.param .u32 _Z10mxm_sharedPdiS_iS_i_param_5
)
{
	.reg .pred 	%p<8>;
	.reg .b32 	%r<92>;
	.reg .b64 	%rd<31>;
	.reg .b64 	%fd<359>;
	// demoted variable
	.shared .align 8 .b8 _ZZ10mxm_sharedPdiS_iS_iE2as[2048];
	// demoted variable
	.shared .align 8 .b8 _ZZ10mxm_sharedPdiS_iS_iE2bs[2048];
	ld.param.u32 	%r16, [_Z10mxm_sharedPdiS_iS_i_param_1];
	ld.param.u64 	%rd4, [_Z10mxm_sharedPdiS_iS_i_param_4];
	shr.s32 	%r18, %r16, 31;
	shr.u32 	%r19, %r18, 28;
	add.s32 	%r20, %r16, %r19;
	shr.s32 	%r1, %r20, 4;
	setp.lt.s32 	%p1, %r16, 16;
	@%p1 bra 	$L__BB3_9;
	ld.param.u32 	%r84, [_Z10mxm_sharedPdiS_iS_i_param_3];
	ld.param.u32 	%r81, [_Z10mxm_sharedPdiS_iS_i_param_1];
	mov.u32 	%r22, %tid.x;
	mov.u32 	%r23, %tid.y;
	mov.u32 	%r24, %ctaid.x;
	shl.b32 	%r25, %r24, 4;
	add.s32 	%r26, %r25, %r22;
	cvta.to.global.u64 	%rd5, %rd4;
	mul.lo.s32 	%r27, %r81, %r26;
	add.s32 	%r87, %r27, %r22;
	mad.lo.s32 	%r88, %r84, %r26, %r23;
	mov.u32 	%r28, %ctaid.y;
	shl.b32 	%r29, %r28, 4;
	add.s32 	%r30, %r29, %r23;
	add.s32 	%r31, %r30, %r27;
	mul.wide.u32 	%rd6, %r31, 8;
	add.s64 	%rd1, %rd5, %rd6;
	add.s32 	%r32, %r1, -1;
	setp.lt.u32 	%p2, %r32, 3;
	mov.f64 	%fd357, 0d0000000000000000;
	mov.b32 	%r91, 0;
	@%p2 bra 	$L__BB3_4;
	and.b32  	%r91, %r1, 134217724;
	neg.s32 	%r89, %r91;
	mov.f64 	%fd357, 0d0000000000000000;
$L__BB3_3:
	.pragma "nounroll";
	ld.param.u64 	%rd28, [_Z10mxm_sharedPdiS_iS_i_param_2];
	ld.param.u64 	%rd25, [_Z10mxm_sharedPdiS_iS_i_param_0];
	cvta.to.global.u64 	%rd7, %rd25;
	mul.wide.s32 	%rd8, %r87, 8;
	add.s64 	%rd9, %rd7, %rd8;
	ld.global.f64 	%fd8, [%rd9];
	shl.b32 	%r36, %r23, 7;
	mov.u32 	%r37, _ZZ10mxm_sharedPdiS_iS_iE2as;
	add.s32 	%r38, %r37, %r36;
	shl.b32 	%r39, %r22, 3;
	add.s32 	%r40, %r38, %r39;
	st.shared.f64 	[%r40], %fd8;
	cvta.to.global.u64 	%rd10, %rd28;
	mul.wide.s32 	%rd11, %r88, 8;
	add.s64 	%rd12, %rd10, %rd11;
	ld.global.f64 	%fd9, [%rd12];
	mov.u32 	%r41, _ZZ10mxm_sharedPdiS_iS_iE2bs;
	add.s32 	%r42, %r41, %r39;
	add.s32 	%r43, %r42, %r36;
	st.shared.f64 	[%r43], %fd9;
	bar.sync 	0;
	ld.shared.f64 	%fd10, [%r38];
	ld.shared.f64 	%fd11, [%r42];
	fma.rn.f64 	%fd12, %fd10, %fd11, %fd357;
	ld.shared.f64 	%fd13, [%r38+8];
	ld.shared.f64 	%fd14, [%r42+128];
	fma.rn.f64 	%fd15, %fd13, %fd14, %fd12;
	ld.shared.f64 	%fd16, [%r38+16];
	ld.shared.f64 	%fd17, [%r42+256];
	fma.rn.f64 	%fd18, %fd16, %fd17, %fd15;
	ld.shared.f64 	%fd19, [%r38+24];
	ld.shared.f64 	%fd20, [%r42+384];
	fma.rn.f64 	%fd21, %fd19, %fd20, %fd18;
	ld.shared.f64 	%fd22, [%r38+32];
	ld.shared.f64 	%fd23, [%r42+512];
	fma.rn.f64 	%fd24, %fd22, %fd23, %fd21;
	ld.shared.f64 	%fd25, [%r38+40];
	ld.shared.f64 	%fd26, [%r42+640];
	fma.rn.f64 	%fd27, %fd25, %fd26, %fd24;
	ld.shared.f64 	%fd28, [%r38+48];
	ld.shared.f64 	%fd29, [%r42+768];
	fma.rn.f64 	%fd30, %fd28, %fd29, %fd27;
	ld.shared.f64 	%fd31, [%r38+56];
	ld.shared.f64 	%fd32, [%r42+896];
	fma.rn.f64 	%fd33, %fd31, %fd32, %fd30;
	ld.shared.f64 	%fd34, [%r38+64];
	ld.shared.f64 	%fd35, [%r42+1024];
	fma.rn.f64 	%fd36, %fd34, %fd35, %fd33;
	ld.shared.f64 	%fd37, [%r38+72];
	ld.shared.f64 	%fd38, [%r42+1152];
	fma.rn.f64 	%fd39, %fd37, %fd38, %fd36;
	ld.shared.f64 	%fd40, [%r38+80];
	ld.shared.f64 	%fd41, [%r42+1280];
	fma.rn.f64 	%fd42, %fd40, %fd41, %fd39;
	ld.shared.f64 	%fd43, [%r38+88];
	ld.shared.f64 	%fd44, [%r42+1408];
	fma.rn.f64 	%fd45, %fd43, %fd44, %fd42;
	ld.shared.f64 	%fd46, [%r38+96];
	ld.shared.f64 	%fd47, [%r42+1536];
	fma.rn.f64 	%fd48, %fd46, %fd47, %fd45;
	ld.shared.f64 	%fd49, [%r38+104];
	ld.shared.f64 	%fd50, [%r42+1664];
	fma.rn.f64 	%fd51, %fd49, %fd50, %fd48;
	ld.shared.f64 	%fd52, [%r38+112];
	ld.shared.f64 	%fd53, [%r42+1792];
	fma.rn.f64 	%fd54, %fd52, %fd53, %fd51;
	ld.shared.f64 	%fd55, [%r38+120];
	ld.shared.f64 	%fd56, [%r42+1920];
	fma.rn.f64 	%fd57, %fd55, %fd56, %fd54;
	bar.sync 	0;
	st.global.f64 	[%rd1], %fd57;
	ld.global.f64 	%fd58, [%rd9+128];
	st.shared.f64 	[%r40], %fd58;
	ld.global.f64 	%fd59, [%rd12+128];
	st.shared.f64 	[%r43], %fd59;
	bar.sync 	0;
	ld.shared.f64 	%fd60, [%r38];
	ld.shared.f64 	%fd61, [%r42];
	fma.rn.f64 	%fd62, %fd60, %fd61, %fd57;
	ld.shared.f64 	%fd63, [%r38+8];
	ld.shared.f64 	%fd64, [%r42+128];
	fma.rn.f64 	%fd65, %fd63, %fd64, %fd62;
	ld.shared.f64 	%fd66, [%r38+16];
	ld.shared.f64 	%fd67, [%r42+256];
	fma.rn.f64 	%fd68, %fd66, %fd67, %fd65;
	ld.shared.f64 	%fd69, [%r38+24];
	ld.shared.f64 	%fd70, [%r42+384];
	fma.rn.f64 	%fd71, %fd69, %fd70, %fd68;
	ld.shared.f64 	%fd72, [%r38+32];
	ld.shared.f64 	%fd73, [%r42+512];
	fma.rn.f64 	%fd74, %fd72, %fd73, %fd71;
	ld.shared.f64 	%fd75, [%r38+40];
	ld.shared.f64 	%fd76, [%r42+640];
	fma.rn.f64 	%fd77, %fd75, %fd76, %fd74;
	ld.shared.f64 	%fd78, [%r38+48];
	ld.shared.f64 	%fd79, [%r42+768];
	fma.rn.f64 	%fd80, %fd78, %fd79, %fd77;
	ld.shared.f64 	%fd81, [%r38+56];
	ld.shared.f64 	%fd82, [%r42+896];
	fma.rn.f64 	%fd83, %fd81, %fd82, %fd80;
	ld.shared.f64 	%fd84, [%r38+64];
	ld.shared.f64 	%fd85, [%r42+1024];
	fma.rn.f64 	%fd86, %fd84, %fd85, %fd83;
	ld.shared.f64 	%fd87, [%r38+72];
	ld.shared.f64 	%fd88, [%r42+1152];
	fma.rn.f64 	%fd89, %fd87, %fd88, %fd86;
	ld.shared.f64 	%fd90, [%r38+80];
	ld.shared.f64 	%fd91, [%r42+1280];
	fma.rn.f64 	%fd92, %fd90, %fd91, %fd89;
	ld.shared.f64 	%fd93, [%r38+88];
	ld.shared.f64 	%fd94, [%r42+1408];
	fma.rn.f64 	%fd95, %fd93, %fd94, %fd92;
	ld.shared.f64 	%fd96, [%r38+96];
	ld.shared.f64 	%fd97, [%r42+1536];
	fma.rn.f64 	%fd98, %fd96, %fd97, %fd95;
	ld.shared.f64 	%fd99, [%r38+104];
	ld.shared.f64 	%fd100, [%r42+1664];
	fma.rn.f64 	%fd101, %fd99, %fd100, %fd98;
	ld.shared.f64 	%fd102, [%r38+112];
	ld.shared.f64 	%fd103, [%r42+1792];
	fma.rn.f64 	%fd104, %fd102, %fd103, %fd101;
	ld.shared.f64 	%fd105, [%r38+120];
	ld.shared.f64 	%fd106, [%r42+1920];
	fma.rn.f64 	%fd107, %fd105, %fd106, %fd104;
	bar.sync 	0;
	st.global.f64 	[%rd1], %fd107;
	ld.global.f64 	%fd108, [%rd9+256];
	st.shared.f64 	[%r40], %fd108;
	ld.global.f64 	%fd109, [%rd12+256];
	st.shared.f64 	[%r43], %fd109;
	bar.sync 	0;
	ld.shared.f64 	%fd110, [%r38];
	ld.shared.f64 	%fd111, [%r42];
	fma.rn.f64 	%fd112, %fd110, %fd111, %fd107;
	ld.shared.f64 	%fd113, [%r38+8];
	ld.shared.f64 	%fd114, [%r42+128];
	fma.rn.f64 	%fd115, %fd113, %fd114, %fd112;
	ld.shared.f64 	%fd116, [%r38+16];
	ld.shared.f64 	%fd117, [%r42+256];
	fma.rn.f64 	%fd118, %fd116, %fd117, %fd115;
	ld.shared.f64 	%fd119, [%r38+24];
	ld.shared.f64 	%fd120, [%r42+384];
	fma.rn.f64 	%fd121, %fd119, %fd120, %fd118;
	ld.shared.f64 	%fd122, [%r38+32];
	ld.shared.f64 	%fd123, [%r42+512];
	fma.rn.f64 	%fd124, %fd122, %fd123, %fd121;
	ld.shared.f64 	%fd125, [%r38+40];
	ld.shared.f64 	%fd126, [%r42+640];
	fma.rn.f64 	%fd127, %fd125, %fd126, %fd124;
	ld.shared.f64 	%fd128, [%r38+48];
	ld.shared.f64 	%fd129, [%r42+768];
	fma.rn.f64 	%fd130, %fd128, %fd129, %fd127;
	ld.shared.f64 	%fd131, [%r38+56];
	ld.shared.f64 	%fd132, [%r42+896];
	fma.rn.f64 	%fd133, %fd131, %fd132, %fd130;
	ld.shared.f64 	%fd134, [%r38+64];
	ld.shared.f64 	%fd135, [%r42+1024];
	fma.rn.f64 	%fd136, %fd134, %fd135, %fd133;
	ld.shared.f64 	%fd137, [%r38+72];
	ld.shared.f64 	%fd138, [%r42+1152];
	fma.rn.f64 	%fd139, %fd137, %fd138, %fd136;
	ld.shared.f64 	%fd140, [%r38+80];
	ld.shared.f64 	%fd141, [%r42+1280];
	fma.rn.f64 	%fd142, %fd140, %fd141, %fd139;
	ld.shared.f64 	%fd143, [%r38+88];
	ld.shared.f64 	%fd144, [%r42+1408];
	fma.rn.f64 	%fd145, %fd143, %fd144, %fd142;
	ld.shared.f64 	%fd146, [%r38+96];
	ld.shared.f64 	%fd147, [%r42+1536];
	fma.rn.f64 	%fd148, %fd146, %fd147, %fd145;
	ld.shared.f64 	%fd149, [%r38+104];
	ld.shared.f64 	%fd150, [%r42+1664];
	fma.rn.f64 	%fd151, %fd149, %fd150, %fd148;
	ld.shared.f64 	%fd152, [%r38+112];
	ld.shared.f64 	%fd153, [%r42+1792];
	fma.rn.f64 	%fd154, %fd152, %fd153, %fd151;
	ld.shared.f64 	%fd155, [%r38+120];
	ld.shared.f64 	%fd156, [%r42+1920];
	fma.rn.f64 	%fd157, %fd155, %fd156, %fd154;
	bar.sync 	0;
	st.global.f64 	[%rd1], %fd157;
	ld.global.f64 	%fd158, [%rd9+384];
	st.shared.f64 	[%r40], %fd158;
	ld.global.f64 	%fd159, [%rd12+384];
	st.shared.f64 	[%r43], %fd159;
	bar.sync 	0;
	ld.shared.f64 	%fd160, [%r38];
	ld.shared.f64 	%fd161, [%r42];
	fma.rn.f64 	%fd162, %fd160, %fd161, %fd157;
	ld.shared.f64 	%fd163, [%r38+8];
	ld.shared.f64 	%fd164, [%r42+128];
	fma.rn.f64 	%fd165, %fd163, %fd164, %fd162;
	ld.shared.f64 	%fd166, [%r38+16];
	ld.shared.f64 	%fd167, [%r42+256];
	fma.rn.f64 	%fd168, %fd166, %fd167, %fd165;
	ld.shared.f64 	%fd169, [%r38+24];
	ld.shared.f64 	%fd170, [%r42+384];
	fma.rn.f64 	%fd171, %fd169, %fd170, %fd168;
	ld.shared.f64 	%fd172, [%r38+32];
	ld.shared.f64 	%fd173, [%r42+512];
	fma.rn.f64 	%fd174, %fd172, %fd173, %fd171;
	ld.shared.f64 	%fd175, [%r38+40];
	ld.shared.f64 	%fd176, [%r42+640];
	fma.rn.f64 	%fd177, %fd175, %fd176, %fd174;
	ld.shared.f64 	%fd178, [%r38+48];
	ld.shared.f64 	%fd179, [%r42+768];
	fma.rn.f64 	%fd180, %fd178, %fd179, %fd177;
	ld.shared.f64 	%fd181, [%r38+56];
	ld.shared.f64 	%fd182, [%r42+896];
	fma.rn.f64 	%fd183, %fd181, %fd182, %fd180;
	ld.shared.f64 	%fd184, [%r38+64];
	ld.shared.f64 	%fd185, [%r42+1024];
	fma.rn.f64 	%fd186, %fd184, %fd185, %fd183;
	ld.shared.f64 	%fd187, [%r38+72];
	ld.shared.f64 	%fd188, [%r42+1152];
	fma.rn.f64 	%fd189, %fd187, %fd188, %fd186;
	ld.shared.f64 	%fd190, [%r38+80];
	ld.shared.f64 	%fd191, [%r42+1280];
	fma.rn.f64 	%fd192, %fd190, %fd191, %fd189;
	ld.shared.f64 	%fd193, [%r38+88];
	ld.shared.f64 	%fd194, [%r42+1408];
	fma.rn.f64 	%fd195, %fd193, %fd194, %fd192;
	ld.shared.f64 	%fd196, [%r38+96];
	ld.shared.f64 	%fd197, [%r42+1536];
	fma.rn.f64 	%fd198, %fd196, %fd197, %fd195;
	ld.shared.f64 	%fd199, [%r38+104];
	ld.shared.f64 	%fd200, [%r42+1664];
	fma.rn.f64 	%fd201, %fd199, %fd200, %fd198;
	ld.shared.f64 	%fd202, [%r38+112];
	ld.shared.f64 	%fd203, [%r42+1792];
	fma.rn.f64 	%fd204, %fd202, %fd203, %fd201;
	ld.shared.f64 	%fd205, [%r38+120];
	ld.shared.f64 	%fd206, [%r42+1920];
	fma.rn.f64 	%fd357, %fd205, %fd206, %fd204;
	bar.sync 	0;
	st.global.f64 	[%rd1], %fd357;
	add.s32 	%r89, %r89, 4;
	add.s32 	%r88, %r88, 64;
	add.s32 	%r87, %r87, 64;
	setp.ne.s32 	%p3, %r89, 0;
	@%p3 bra 	$L__BB3_3;
$L__BB3_4:
	and.b32  	%r13, %r1, 3;
	setp.eq.s32 	%p4, %r13, 0;
	@%p4 bra 	$L__BB3_9;
	setp.eq.s32 	%p5, %r13, 1;
	@%p5 bra 	$L__BB3_7;
	ld.param.u32 	%r85, [_Z10mxm_sharedPdiS_iS_i_param_3];
	ld.param.u64 	%rd29, [_Z10mxm_sharedPdiS_iS_i_param_2];
	ld.param.u32 	%r82, [_Z10mxm_sharedPdiS_iS_i_param_1];
	ld.param.u64 	%rd26, [_Z10mxm_sharedPdiS_iS_i_param_0];
	shl.b32 	%r44, %r91, 4;
	mad.lo.s32 	%r49, %r82, %r26, %r22;
	add.s32 	%r50, %r49, %r44;
	cvta.to.global.u64 	%rd13, %rd26;
	mul.wide.s32 	%rd14, %r50, 8;
	add.s64 	%rd15, %rd13, %rd14;
	ld.global.f64 	%fd207, [%rd15];
	shl.b32 	%r52, %r23, 7;
	mov.u32 	%r53, _ZZ10mxm_sharedPdiS_iS_iE2as;
	add.s32 	%r54, %r53, %r52;
	shl.b32 	%r55, %r22, 3;
	add.s32 	%r56, %r54, %r55;
	st.shared.f64 	[%r56], %fd207;
	mad.lo.s32 	%r57, %r85, %r26, %r23;
	add.s32 	%r58, %r57, %r44;
	cvta.to.global.u64 	%rd16, %rd29;
	mul.wide.s32 	%rd17, %r58, 8;
	add.s64 	%rd18, %rd16, %rd17;
	ld.global.f64 	%fd208, [%rd18];
	mov.u32 	%r59, _ZZ10mxm_sharedPdiS_iS_iE2bs;
	add.s32 	%r60, %r59, %r55;
	add.s32 	%r61, %r60, %r52;
	st.shared.f64 	[%r61], %fd208;
	bar.sync 	0;
	ld.shared.f64 	%fd209, [%r54];
	ld.shared.f64 	%fd210, [%r60];
	fma.rn.f64 	%fd211, %fd209, %fd210, %fd357;
	ld.shared.f64 	%fd212, [%r54+8];
	ld.shared.f64 	%fd213, [%r60+128];
	fma.rn.f64 	%fd214, %fd212, %fd213, %fd211;
	ld.shared.f64 	%fd215, [%r54+16];
	ld.shared.f64 	%fd216, [%r60+256];
	fma.rn.f64 	%fd217, %fd215, %fd216, %fd214;
	ld.shared.f64 	%fd218, [%r54+24];
	ld.shared.f64 	%fd219, [%r60+384];
	fma.rn.f64 	%fd220, %fd218, %fd219, %fd217;
	ld.shared.f64 	%fd221, [%r54+32];
	ld.shared.f64 	%fd222, [%r60+512];
	fma.rn.f64 	%fd223, %fd221, %fd222, %fd220;
	ld.shared.f64 	%fd224, [%r54+40];
	ld.shared.f64 	%fd225, [%r60+640];
	fma.rn.f64 	%fd226, %fd224, %fd225, %fd223;
	ld.shared.f64 	%fd227, [%r54+48];
	ld.shared.f64 	%fd228, [%r60+768];
	fma.rn.f64 	%fd229, %fd227, %fd228, %fd226;
	ld.shared.f64 	%fd230, [%r54+56];
	ld.shared.f64 	%fd231, [%r60+896];
	fma.rn.f64 	%fd232, %fd230, %fd231, %fd229;
	ld.shared.f64 	%fd233, [%r54+64];
	ld.shared.f64 	%fd234, [%r60+1024];
	fma.rn.f64 	%fd235, %fd233, %fd234, %fd232;
	ld.shared.f64 	%fd236, [%r54+72];
	ld.shared.f64 	%fd237, [%r60+1152];
	fma.rn.f64 	%fd238, %fd236, %fd237, %fd235;
	ld.shared.f64 	%fd239, [%r54+80];
	ld.shared.f64 	%fd240, [%r60+1280];
	fma.rn.f64 	%fd241, %fd239, %fd240, %fd238;
	ld.shared.f64 	%fd242, [%r54+88];
	ld.shared.f64 	%fd243, [%r60+1408];
	fma.rn.f64 	%fd244, %fd242, %fd243, %fd241;
	ld.shared.f64 	%fd245, [%r54+96];
	ld.shared.f64 	%fd246, [%r60+1536];
	fma.rn.f64 	%fd247, %fd245, %fd246, %fd244;
	ld.shared.f64 	%fd248, [%r54+104];
	ld.shared.f64 	%fd249, [%r60+1664];
	fma.rn.f64 	%fd250, %fd248, %fd249, %fd247;
	ld.shared.f64 	%fd251, [%r54+112];
	ld.shared.f64 	%fd252, [%r60+1792];
	fma.rn.f64 	%fd253, %fd251, %fd252, %fd250;
	ld.shared.f64 	%fd254, [%r54+120];
	ld.shared.f64 	%fd255, [%r60+1920];
	fma.rn.f64 	%fd256, %fd254, %fd255, %fd253;
	bar.sync 	0;
	st.global.f64 	[%rd1], %fd256;
	ld.global.f64 	%fd257, [%rd15+128];
	st.shared.f64 	[%r56], %fd257;
	ld.global.f64 	%fd258, [%rd18+128];
	st.shared.f64 	[%r61], %fd258;
	bar.sync 	0;
	ld.shared.f64 	%fd259, [%r54];
	ld.shared.f64 	%fd260, [%r60];
	fma.rn.f64 	%fd261, %fd259, %fd260, %fd256;
	ld.shared.f64 	%fd262, [%r54+8];
	ld.shared.f64 	%fd263, [%r60+128];
	fma.rn.f64 	%fd264, %fd262, %fd263, %fd261;
	ld.shared.f64 	%fd265, [%r54+16];
	ld.shared.f64 	%fd266, [%r60+256];
	fma.rn.f64 	%fd267, %fd265, %fd266, %fd264;
	ld.shared.f64 	%fd268, [%r54+24];
	ld.shared.f64 	%fd269, [%r60+384];
	fma.rn.f64 	%fd270, %fd268, %fd269, %fd267;
	ld.shared.f64 	%fd271, [%r54+32];
	ld.shared.f64 	%fd272, [%r60+512];
	fma.rn.f64 	%fd273, %fd271, %fd272, %fd270;
	ld.shared.f64 	%fd274, [%r54+40];
	ld.shared.f64 	%fd275, [%r60+640];
	fma.rn.f64 	%fd276, %fd274, %fd275, %fd273;
	ld.shared.f64 	%fd277, [%r54+48];
	ld.shared.f64 	%fd278, [%r60+768];
	fma.rn.f64 	%fd279, %fd277, %fd278, %fd276;
	ld.shared.f64 	%fd280, [%r54+56];
	ld.shared.f64 	%fd281, [%r60+896];
	fma.rn.f64 	%fd282, %fd280, %fd281, %fd279;
	ld.shared.f64 	%fd283, [%r54+64];
	ld.shared.f64 	%fd284, [%r60+1024];
	fma.rn.f64 	%fd285, %fd283, %fd284, %fd282;
	ld.shared.f64 	%fd286, [%r54+72];
	ld.shared.f64 	%fd287, [%r60+1152];
	fma.rn.f64 	%fd288, %fd286, %fd287, %fd285;
	ld.shared.f64 	%fd289, [%r54+80];
	ld.shared.f64 	%fd290, [%r60+1280];
	fma.rn.f64 	%fd291, %fd289, %fd290, %fd288;
	ld.shared.f64 	%fd292, [%r54+88];
	ld.shared.f64 	%fd293, [%r60+1408];
	fma.rn.f64 	%fd294, %fd292, %fd293, %fd291;
	ld.shared.f64 	%fd295, [%r54+96];
	ld.shared.f64 	%fd296, [%r60+1536];
	fma.rn.f64 	%fd297, %fd295, %fd296, %fd294;
	ld.shared.f64 	%fd298, [%r54+104];
	ld.shared.f64 	%fd299, [%r60+1664];
	fma.rn.f64 	%fd300, %fd298, %fd299, %fd297;
	ld.shared.f64 	%fd301, [%r54+112];
	ld.shared.f64 	%fd302, [%r60+1792];
	fma.rn.f64 	%fd303, %fd301, %fd302, %fd300;
	ld.shared.f64 	%fd304, [%r54+120];
	ld.shared.f64 	%fd305, [%r60+1920];
	fma.rn.f64 	%fd357, %fd304, %fd305, %fd303;
	bar.sync 	0;
	st.global.f64 	[%rd1], %fd357;
	add.s32 	%r91, %r91, 2;
$L__BB3_7:
	and.b32  	%r62, %r1, 1;
	setp.eq.b32 	%p6, %r62, 1;
	not.pred 	%p7, %p6;
	@%p7 bra 	$L__BB3_9;
	ld.param.u32 	%r86, [_Z10mxm_sharedPdiS_iS_i_param_3];
	ld.param.u64 	%rd30, [_Z10mxm_sharedPdiS_iS_i_param_2];
	ld.param.u32 	%r83, [_Z10mxm_sharedPdiS_iS_i_param_1];
	ld.param.u64 	%rd27, [_Z10mxm_sharedPdiS_iS_i_param_0];
	shl.b32 	%r63, %r91, 4;
	mad.lo.s32 	%r68, %r83, %r26, %r22;
	add.s32 	%r69, %r68, %r63;
	cvta.to.global.u64 	%rd19, %rd27;
	mul.wide.s32 	%rd20, %r69, 8;
	add.s64 	%rd21, %rd19, %rd20;
	ld.global.f64 	%fd306, [%rd21];
	shl.b32 	%r71, %r23, 7;
	mov.u32 	%r72, _ZZ10mxm_sharedPdiS_iS_iE2as;
	add.s32 	%r73, %r72, %r71;
	shl.b32 	%r74, %r22, 3;
	add.s32 	%r75, %r73, %r74;
	st.shared.f64 	[%r75], %fd306;
	mad.lo.s32 	%r76, %r86, %r26, %r23;
	add.s32 	%r77, %r76, %r63;
	cvta.to.global.u64 	%rd22, %rd30;
	mul.wide.s32 	%rd23, %r77, 8;
	add.s64 	%rd24, %rd22, %rd23;
	ld.global.f64 	%fd307, [%rd24];
	mov.u32 	%r78, _ZZ10mxm_sharedPdiS_iS_iE2bs;
	add.s32 	%r79, %r78, %r74;
	add.s32 	%r80, %r79, %r71;
	st.shared.f64 	[%r80], %fd307;
	bar.sync 	0;
	ld.shared.f64 	%fd308, [%r73];
	ld.shared.f64 	%fd309, [%r79];
	fma.rn.f64 	%fd310, %fd308, %fd309, %fd357;
	ld.shared.f64 	%fd311, [%r73+8];
	ld.shared.f64 	%fd312, [%r79+128];
	fma.rn.f64 	%fd313, %fd311, %fd312, %fd310;
	ld.shared.f64 	%fd314, [%r73+16];
	ld.shared.f64 	%fd315, [%r79+256];
	fma.rn.f64 	%fd316, %fd314, %fd315, %fd313;
	ld.shared.f64 	%fd317, [%r73+24];
	ld.shared.f64 	%fd318, [%r79+384];
	fma.rn.f64 	%fd319, %fd317, %fd318, %fd316;
	ld.shared.f64 	%fd320, [%r73+32];
	ld.shared.f64 	%fd321, [%r79+512];
	fma.rn.f64 	%fd322, %fd320, %fd321, %fd319;
	ld.shared.f64 	%fd323, [%r73+40];
	ld.shared.f64 	%fd324, [%r79+640];
	fma.rn.f64 	%fd325, %fd323, %fd324, %fd322;
	ld.shared.f64 	%fd326, [%r73+48];
	ld.shared.f64 	%fd327, [%r79+768];
	fma.rn.f64 	%fd328, %fd326, %fd327, %fd325;
	ld.shared.f64 	%fd329, [%r73+56];
	ld.shared.f64 	%fd330, [%r79+896];
	fma.rn.f64 	%fd331, %fd329, %fd330, %fd328;
	ld.shared.f64 	%fd332, [%r73+64];
	ld.shared.f64 	%fd333, [%r79+1024];
	fma.rn.f64 	%fd334, %fd332, %fd333, %fd331;
	ld.shared.f64 	%fd335, [%r73+72];
	ld.shared.f64 	%fd336, [%r79+1152];
	fma.rn.f64 	%fd337, %fd335, %fd336, %fd334;
	ld.shared.f64 	%fd338, [%r73+80];
	ld.shared.f64 	%fd339, [%r79+1280];
	fma.rn.f64 	%fd340, %fd338, %fd339, %fd337;
	ld.shared.f64 	%fd341, [%r73+88];
	ld.shared.f64 	%fd342, [%r79+1408];
	fma.rn.f64 	%fd343, %fd341, %fd342, %fd340;
	ld.shared.f64 	%fd344, [%r73+96];
	ld.shared.f64 	%fd345, [%r79+1536];
	fma.rn.f64 	%fd346, %fd344, %fd345, %fd343;
	ld.shared.f64 	%fd347, [%r73+104];
	ld.shared.f64 	%fd348, [%r79+1664];
	fma.rn.f64 	%fd349, %fd347, %fd348, %fd346;
	ld.shared.f64 	%fd350, [%r73+112];
	ld.shared.f64 	%fd351, [%r79+1792];
	fma.rn.f64 	%fd352, %fd350, %fd351, %fd349;
	ld.shared.f64 	%fd353, [%r73+120];
	ld.shared.f64 	%fd354, [%r79+1920];
	fma.rn.f64 	%fd355, %fd353, %fd354, %fd352;
	bar.sync 	0;
	st.global.f64 	[%rd1], %fd355;
$L__BB3_9:
	ret;

}


// ===== COMPILED SASS (sm_100) =====

	.target	sm_100

	.elftype	@"ET_EXEC"


//--------------------- .note.nv.tkinfo           --------------------------
	.section	.note.nv.tkinfo,"",@"SHT_NOTE"
	.sectionflags	@"SHF_NOTE_NV_TKINFO"
	.tkinfo
        /*0018*/ 	.word	0x00000002
        /*0030*/ 	.string	""
        /*0030*/ 	.string	"ptxas"
        /*0030*/ 	.string	"Cuda compilation tools, release 13.0, V13.0.88"
        /*0030*/ 	.string	"Build cuda_13.0.r13.0/compiler.36424714_0"
        /*0030*/ 	.string	"-arch sm_100 -m 64 "



//--------------------- .note.nv.cuinfo           --------------------------
	.section	.note.nv.cuinfo,"",@"SHT_NOTE"
	.sectionflags	@"SHF_NOTE_NV_CUINFO"
        /*0018*/ 	.short	0x0002
        /*001a*/ 	.short	0x0064
        /*001c*/ 	.short	0x0082
	.zero		2


//--------------------- .nv.info                  --------------------------
	.section	.nv.info,"",@"SHT_CUDA_INFO"
	.align	4


	//----- nvinfo : EIATTR_REGCOUNT
	.align		4
        /*0000*/ 	.byte	0x04, 0x2f
        /*0002*/ 	.short	(.L_1 - .L_0)
	.align		4
.L_0:
        /*0004*/ 	.word	index@(_Z12curl_vanillaPdS_S_S_S_S_S_S_S_S_S_S_S_S_S_S_S_S_S_iiS_S_S_)
        /*0008*/ 	.word	0x00000028


	//----- nvinfo : EIATTR_FRAME_SIZE
	.align		4
.L_1:
        /*000c*/ 	.byte	0x04, 0x11
        /*000e*/ 	.short	(.L_3 - .L_2)
	.align		4
.L_2:
        /*0010*/ 	.word	index@(_Z12curl_vanillaPdS_S_S_S_S_S_S_S_S_S_S_S_S_S_S_S_S_S_iiS_S_S_)
        /*0014*/ 	.word	0x00000000


	//----- nvinfo : EIATTR_REGCOUNT
	.align		4
.L_3:
        /*0018*/ 	.byte	0x04, 0x2f
        /*001a*/ 	.short	(.L_5 - .L_4)
	.align		4
.L_4:
        /*001c*/ 	.word	index@(_Z11mxm_vanillaPKdiS0_iPdiii)
        /*0020*/ 	.word	0x00000020


	//----- nvinfo : EIATTR_FRAME_SIZE
	.align		4
.L_5:
        /*0024*/ 	.byte	0x04, 0x11
        /*0026*/ 	.short	(.L_7 - .L_6)
	.align		4
.L_6:
        /*0028*/ 	.word	index@(_Z11mxm_vanillaPKdiS0_iPdiii)
        /*002c*/ 	.word	0x00000000


	//----- nvinfo : EIATTR_REGCOUNT
	.align		4
.L_7:
        /*0030*/ 	.byte	0x04, 0x2f
        /*0032*/ 	.short	(.L_9 - .L_8)
	.align		4
.L_8:
        /*0034*/ 	.word	index@(_Z6mxm_1dPdiS_iS_i)
        /*0038*/ 	.word	0x00000020


	//----- nvinfo : EIATTR_FRAME_SIZE
	.align		4
.L_9:
        /*003c*/ 	.byte	0x04, 0x11
        /*003e*/ 	.short	(.L_11 - .L_10)
	.align		4
.L_10:
        /*0040*/ 	.word	index@(_Z6mxm_1dPdiS_iS_i)
        /*0044*/ 	.word	0x00000000


	//----- nvinfo : EIATTR_REGCOUNT
	.align		4
.L_11:
        /*0048*/ 	.byte	0x04, 0x2f
        /*004a*/ 	.short	(.L_13 - .L_12)
	.align		4
.L_12:
        /*004c*/ 	.word	index@(_Z10mxm_sharedPdiS_iS_i)
        /*0050*/ 	.word	0x00000028


	//----- nvinfo : EIATTR_FRAME_SIZE
	.align		4
.L_13:
        /*0054*/ 	.byte	0x04, 0x11
        /*0056*/ 	.short	(.L_15 - .L_14)
	.align		4
.L_14:
        /*0058*/ 	.word	index@(_Z10mxm_sharedPdiS_iS_i)
        /*005c*/ 	.word	0x00000000


	//----- nvinfo : EIATTR_MIN_STACK_SIZE
	.align		4
.L_15:
        /*0060*/ 	.byte	0x04, 0x12
        /*0062*/ 	.short	(.L_17 - .L_16)
	.align		4
.L_16:
        /*0064*/ 	.word	index@(_Z10mxm_sharedPdiS_iS_i)
        /*0068*/ 	.word	0x00000000


	//----- nvinfo : EIATTR_MIN_STACK_SIZE
	.align		4
.L_17:
        /*006c*/ 	.byte	0x04, 0x12
        /*006e*/ 	.short	(.L_19 - .L_18)
	.align		4
.L_18:
        /*0070*/ 	.word	index@(_Z6mxm_1dPdiS_iS_i)
        /*0074*/ 	.word	0x00000000


	//----- nvinfo : EIATTR_MIN_STACK_SIZE
	.align		4
.L_19:
        /*0078*/ 	.byte	0x04, 0x12
        /*007a*/ 	.short	(.L_21 - .L_20)
	.align		4
.L_20:
        /*007c*/ 	.word	index@(_Z11mxm_vanillaPKdiS0_iPdiii)
        /*0080*/ 	.word	0x00000000


	//----- nvinfo : EIATTR_MIN_STACK_SIZE
	.align		4
.L_21:
        /*0084*/ 	.byte	0x04, 0x12
        /*0086*/ 	.short	(.L_23 - .L_22)
	.align		4
.L_22:
        /*0088*/ 	.word	index@(_Z12curl_vanillaPdS_S_S_S_S_S_S_S_S_S_S_S_S_S_S_S_S_S_iiS_S_S_)
        /*008c*/ 	.word	0x00000000
.L_23:


//--------------------- .nv.compat                --------------------------
	.section	.nv.compat,"",@"SHT_CUDA_COMPAT_INFO"
	.align	4
        /*0000*/ 	.byte	0x02, 0x09, 0x00, 0x00, 0x02, 0x02, 0x01, 0x00, 0x02, 0x05, 0x05, 0x00, 0x03, 0x07, 0x01, 0x01
        /*0010*/ 	.byte	0x02, 0x03, 0x00, 0x00, 0x02, 0x06, 0x01, 0x00, 0x04, 0x0b, 0x08, 0x00, 0x01, 0x00, 0x00, 0x00
        /*0020*/ 	.byte	0x00, 0x00, 0x00, 0x00


//--------------------- .nv.info._Z10mxm_sharedPdiS_iS_i --------------------------
	.section	.nv.info._Z10mxm_sharedPdiS_iS_i,"",@"SHT_CUDA_INFO"
	.sectionflags	@""
	.align	4


	//----- nvinfo : EIATTR_CUDA_API_VERSION
	.align		4
        /*0000*/ 	.byte	0x04, 0x37
        /*0002*/ 	.short	(.L_25 - .L_24)
.L_24:
        /*0004*/ 	.word	0x00000082


	//----- nvinfo : EIATTR_KPARAM_INFO
	.align		4
.L_25:
        /*0008*/ 	.byte	0x04, 0x17
        /*000a*/ 	.short	(.L_27 - .L_26)
.L_26:
        /*000c*/ 	.word	0x00000000
        /*0010*/ 	.short	0x0005
        /*0012*/ 	.short	0x0028
        /*0014*/ 	.byte	0x00, 0xf0, 0x11, 0x00


	//----- nvinfo : EIATTR_KPARAM_INFO
	.align		4
.L_27:
        /*0018*/ 	.byte	0x04, 0x17
        /*001a*/ 	.short	(.L_29 - .L_28)
.L_28:
        /*001c*/ 	.word	0x00000000
        /*0020*/ 	.short	0x0004
        /*0022*/ 	.short	0x0020
        /*0024*/ 	.byte	0x00, 0xf5, 0x21, 0x00


	//----- nvinfo : EIATTR_KPARAM_INFO
	.align		4
.L_29:
        /*0028*/ 	.byte	0x04, 0x17
        /*002a*/ 	.short	(.L_31 - .L_30)
.L_30:
        /*002c*/ 	.word	0x00000000
        /*0030*/ 	.short	0x0003
        /*0032*/ 	.short	0x0018
        /*0034*/ 	.byte	0x00, 0xf0, 0x11, 0x00


	//----- nvinfo : EIATTR_KPARAM_INFO
	.align		4
.L_31:
        /*0038*/ 	.byte	0x04, 0x17
        /*003a*/ 	.short	(.L_33 - .L_32)
.L_32:
        /*003c*/ 	.word	0x00000000
        /*0040*/ 	.short	0x0002
        /*0042*/ 	.short	0x0010
        /*0044*/ 	.byte	0x00, 0xf5, 0x21, 0x00


	//----- nvinfo : EIATTR_KPARAM_INFO
	.align		4
.L_33:
        /*0048*/ 	.byte	0x04, 0x17
        /*004a*/ 	.short	(.L_35 - .L_34)
.L_34:
        /*004c*/ 	.word	0x00000000
        /*0050*/ 	.short	0x0001
        /*0052*/ 	.short	0x0008
        /*0054*/ 	.byte	0x00, 0xf0, 0x11, 0x00


	//----- nvinfo : EIATTR_KPARAM_INFO
	.align		4
.L_35:
        /*0058*/ 	.byte	0x04, 0x17
        /*005a*/ 	.short	(.L_37 - .L_36)
.L_36:
        /*005c*/ 	.word	0x00000000
        /*0060*/ 	.short	0x0000
        /*0062*/ 	.short	0x0000
        /*0064*/ 	.byte	0x00, 0xf5, 0x21, 0x00


	//----- nvinfo : EIATTR_SPARSE_MMA_MASK
	.align		4
.L_37:
        /*0068*/ 	.byte	0x03, 0x50
        /*006a*/ 	.short	0x0000


	//----- nvinfo : EIATTR_MAXREG_COUNT
	.align		4
        /*006c*/ 	.byte	0x03, 0x1b
        /*006e*/ 	.short	0x00ff


	//----- nvinfo : EIATTR_NUM_BARRIERS
	.align		4
        /*0070*/ 	.byte	0x02, 0x4c
        /*0072*/ 	.byte	0x01
	.zero		1


	//----- nvinfo : EIATTR_MERCURY_ISA_VERSION
	.align		4
        /*0074*/ 	.byte	0x03, 0x5f
        /*0076*/ 	.short	0x0101


	//----- nvinfo : EIATTR_VRC_CTA_INIT_COUNT
	.align		4
        /*0078*/ 	.byte	0x02, 0x4a
	.zero		1
	.zero		1


	//----- nvinfo : EIATTR_EXIT_INSTR_OFFSETS
	.align		4
        /*007c*/ 	.byte	0x04, 0x1c
        /*007e*/ 	.short	(.L_39 - .L_38)


	//   ....[0]....
.L_38:
        /*0080*/ 	.word	0x00000030


	//   ....[1]....
        /*0084*/ 	.word	0x00000ed0


	//   ....[2]....
        /*0088*/ 	.word	0x00001600


	//   ....[3]....
        /*008c*/ 	.word	0x000019f0


	//----- nvinfo : EIATTR_CBANK_PARAM_SIZE
	.align		4
.L_39:
        /*0090*/ 	.byte	0x03, 0x19
        /*0092*/ 	.short	0x002c


	//----- nvinfo : EIATTR_PARAM_CBANK
	.align		4
        /*0094*/ 	.byte	0x04, 0x0a
        /*0096*/ 	.short	(.L_41 - .L_40)
	.align		4
.L_40:
        /*0098*/ 	.word	index@(.nv.constant0._Z10mxm_sharedPdiS_iS_i)
        /*009c*/ 	.short	0x0380
        /*009e*/ 	.short	0x002c


	//----- nvinfo : EIATTR_SW_WAR
	.align		4
.L_41:
        /*00a0*/ 	.byte	0x04, 0x36
        /*00a2*/ 	.short	(.L_43 - .L_42)
.L_42:
        /*00a4*/ 	.word	0x00000008
.L_43:


//--------------------- .nv.info._Z6mxm_1dPdiS_iS_i --------------------------
	.section	.nv.info._Z6mxm_1dPdiS_iS_i,"",@"SHT_CUDA_INFO"
	.sectionflags	@""
	.align	4


	//----- nvinfo : EIATTR_CUDA_API_VERSION
	.align		4
        /*0000*/ 	.byte	0x04, 0x37
        /*0002*/ 	.short	(.L_45 - .L_44)
.L_44:
        /*0004*/ 	.word	0x00000082


	//----- nvinfo : EIATTR_KPARAM_INFO
	.align		4
.L_45:
        /*0008*/ 	.byte	0x04, 0x17
        /*000a*/ 	.short	(.L_47 - .L_46)
.L_46:
        /*000c*/ 	.word	0x00000000
        /*0010*/ 	.short	0x0005
        /*0012*/ 	.short	0x0028
        /*0014*/ 	.byte	0x00, 0xf0, 0x11, 0x00


	//----- nvinfo : EIATTR_KPARAM_INFO
	.align		4
.L_47:
        /*0018*/ 	.byte	0x04, 0x17
        /*001a*/ 	.short	(.L_49 - .L_48)
.L_48:
        /*001c*/ 	.word	0x00000000
        /*0020*/ 	.short	0x0004
        /*0022*/ 	.short	0x0020
        /*0024*/ 	.byte	0x00, 0xf5, 0x21, 0x00


	//----- nvinfo : EIATTR_KPARAM_INFO
	.align		4
.L_49:
        /*0028*/ 	.byte	0x04, 0x17
        /*002a*/ 	.short	(.L_51 - .L_50)
.L_50:
        /*002c*/ 	.word	0x00000000
        /*0030*/ 	.short	0x0003
        /*0032*/ 	.short	0x0018
        /*0034*/ 	.byte	0x00, 0xf0, 0x11, 0x00


	//----- nvinfo : EIATTR_KPARAM_INFO
	.align		4
.L_51:
        /*0038*/ 	.byte	0x04, 0x17
        /*003a*/ 	.short	(.L_53 - .L_52)
.L_52:
        /*003c*/ 	.word	0x00000000
        /*0040*/ 	.short	0x0002
        /*0042*/ 	.short	0x0010
        /*0044*/ 	.byte	0x00, 0xf5, 0x21, 0x00


	//----- nvinfo : EIATTR_KPARAM_INFO
	.align		4
.L_53:
        /*0048*/ 	.byte	0x04, 0x17
        /*004a*/ 	.short	(.L_55 - .L_54)
.L_54:
        /*004c*/ 	.word	0x00000000
        /*0050*/ 	.short	0x0001
        /*0052*/ 	.short	0x0008
        /*0054*/ 	.byte	0x00, 0xf0, 0x11, 0x00


	//----- nvinfo : EIATTR_KPARAM_INFO
	.align		4
.L_55:
        /*0058*/ 	.byte	0x04, 0x17
        /*005a*/ 	.short	(.L_57 - .L_56)
.L_56:
        /*005c*/ 	.word	0x00000000
        /*0060*/ 	.short	0x0000
        /*0062*/ 	.short	0x0000
        /*0064*/ 	.byte	0x00, 0xf5, 0x21, 0x00


	//----- nvinfo : EIATTR_SPARSE_MMA_MASK
	.align		4
.L_57:
        /*0068*/ 	.byte	0x03, 0x50
        /*006a*/ 	.short	0x0000


	//----- nvinfo : EIATTR_MAXREG_COUNT
	.align		4
        /*006c*/ 	.byte	0x03, 0x1b
        /*006e*/ 	.short	0x00ff


	//----- nvinfo : EIATTR_MERCURY_ISA_VERSION
	.align		4
        /*0070*/ 	.byte	0x03, 0x5f
        /*0072*/ 	.short	0x0101


	//----- nvinfo : EIATTR_VRC_CTA_INIT_COUNT
	.align		4
        /*0074*/ 	.byte	0x02, 0x4a
	.zero		1
	.zero		1


	//----- nvinfo : EIATTR_EXIT_INSTR_OFFSETS
	.align		4
        /*0078*/ 	.byte	0x04, 0x1c
        /*007a*/ 	.short	(.L_59 - .L_58)


	//   ....[0]....
.L_58:
        /*007c*/ 	.word	0x00000090


	//   ....[1]....
        /*0080*/ 	.word	0x000009a0


	//   ....[2]....
        /*0084*/ 	.word	0x00000b80


	//   ....[3]....
        /*0088*/ 	.word	0x00000c80


	//   ....[4]....
        /*008c*/ 	.word	0x00000d40


	//   ....[5]....
        /*0090*/ 	.word	0x00000d90


	//----- nvinfo : EIATTR_CBANK_PARAM_SIZE
	.align		4
.L_59:
        /*0094*/ 	.byte	0x03, 0x19
        /*0096*/ 	.short	0x002c


	//----- nvinfo : EIATTR_PARAM_CBANK
	.align		4
        /*0098*/ 	.byte	0x04, 0x0a
        /*009a*/ 	.short	(.L_61 - .L_60)
	.align		4
.L_60:
        /*009c*/ 	.word	index@(.nv.constant0._Z6mxm_1dPdiS_iS_i)
        /*00a0*/ 	.short	0x0380
        /*00a2*/ 	.short	0x002c


	//----- nvinfo : EIATTR_SW_WAR
	.align		4
.L_61:
        /*00a4*/ 	.byte	0x04, 0x36
        /*00a6*/ 	.short	(.L_63 - .L_62)
.L_62:
        /*00a8*/ 	.word	0x00000008
.L_63:


//--------------------- .nv.info._Z11mxm_vanillaPKdiS0_iPdiii --------------------------
	.section	.nv.info._Z11mxm_vanillaPKdiS0_iPdiii,"",@"SHT_CUDA_INFO"
	.sectionflags	@""
	.align	4


	//----- nvinfo : EIATTR_CUDA_API_VERSION
	.align		4
        /*0000*/ 	.byte	0x04, 0x37
        /*0002*/ 	.short	(.L_65 - .L_64)
.L_64:
        /*0004*/ 	.word	0x00000082


	//----- nvinfo : EIATTR_KPARAM_INFO
	.align		4
.L_65:
        /*0008*/ 	.byte	0x04, 0x17
        /*000a*/ 	.short	(.L_67 - .L_66)
.L_66:
        /*000c*/ 	.word	0x00000000
        /*0010*/ 	.short	0x0007
        /*0012*/ 	.short	0x0030
        /*0014*/ 	.byte	0x00, 0xf0, 0x11, 0x00


	//----- nvinfo : EIATTR_KPARAM_INFO
	.align		4
.L_67:
        /*0018*/ 	.byte	0x04, 0x17
        /*001a*/ 	.short	(.L_69 - .L_68)
.L_68:
        /*001c*/ 	.word	0x00000000
        /*0020*/ 	.short	0x0006
        /*0022*/ 	.short	0x002c
        /*0024*/ 	.byte	0x00, 0xf0, 0x11, 0x00


	//----- nvinfo : EIATTR_KPARAM_INFO
	.align		4
.L_69:
        /*0028*/ 	.byte	0x04, 0x17
        /*002a*/ 	.short	(.L_71 - .L_70)
.L_70:
        /*002c*/ 	.word	0x00000000
        /*0030*/ 	.short	0x0005
        /*0032*/ 	.short	0x0028
        /*0034*/ 	.byte	0x00, 0xf0, 0x11, 0x00


	//----- nvinfo : EIATTR_KPARAM_INFO
	.align		4
.L_71:
        /*0038*/ 	.byte	0x04, 0x17
        /*003a*/ 	.short	(.L_73 - .L_72)
.L_72:
        /*003c*/ 	.word	0x00000000
        /*0040*/ 	.short	0x0004
        /*0042*/ 	.short	0x0020
        /*0044*/ 	.byte	0x00, 0xf5, 0x21, 0x00


	//----- nvinfo : EIATTR_KPARAM_INFO
	.align		4
.L_73:
        /*0048*/ 	.byte	0x04, 0x17
        /*004a*/ 	.short	(.L_75 - .L_74)
.L_74:
        /*004c*/ 	.word	0x00000000
        /*0050*/ 	.short	0x0003
        /*0052*/ 	.short	0x0018
        /*0054*/ 	.byte	0x00, 0xf0, 0x11, 0x00


	//----- nvinfo : EIATTR_KPARAM_INFO
	.align		4
.L_75:
        /*0058*/ 	.byte	0x04, 0x17
        /*005a*/ 	.short	(.L_77 - .L_76)
.L_76:
        /*005c*/ 	.word	0x00000000
        /*0060*/ 	.short	0x0002
        /*0062*/ 	.short	0x0010
        /*0064*/ 	.byte	0x00, 0xf5, 0x21, 0x00


	//----- nvinfo : EIATTR_KPARAM_INFO
	.align		4
.L_77:
        /*0068*/ 	.byte	0x04, 0x17
        /*006a*/ 	.short	(.L_79 - .L_78)
.L_78:
        /*006c*/ 	.word	0x00000000
        /*0070*/ 	.short	0x0001
        /*0072*/ 	.short	0x0008
        /*0074*/ 	.byte	0x00, 0xf0, 0x11, 0x00


	//----- nvinfo : EIATTR_KPARAM_INFO
	.align		4
.L_79:
        /*0078*/ 	.byte	0x04, 0x17
        /*007a*/ 	.short	(.L_81 - .L_80)
.L_80:
        /*007c*/ 	.word	0x00000000
        /*0080*/ 	.short	0x0000
        /*0082*/ 	.short	0x0000
        /*0084*/ 	.byte	0x00, 0xf5, 0x21, 0x00


	//----- nvinfo : EIATTR_SPARSE_MMA_MASK
	.align		4
.L_81:
        /*0088*/ 	.byte	0x03, 0x50
        /*008a*/ 	.short	0x0000


	//----- nvinfo : EIATTR_MAXREG_COUNT
	.align		4
        /*008c*/ 	.byte	0x03, 0x1b
        /*008e*/ 	.short	0x00ff


	//----- nvinfo : EIATTR_MERCURY_ISA_VERSION
	.align		4
        /*0090*/ 	.byte	0x03, 0x5f
        /*0092*/ 	.short	0x0101


	//----- nvinfo : EIATTR_VRC_CTA_INIT_COUNT
	.align		4
        /*0094*/ 	.byte	0x02, 0x4a
	.zero		1
	.zero		1


	//----- nvinfo : EIATTR_EXIT_INSTR_OFFSETS
	.align		4
        /*0098*/ 	.byte	0x04, 0x1c
        /*009a*/ 	.short	(.L_83 - .L_82)


	//   ....[0]....
.L_82:
        /*009c*/ 	.word	0x000000d0


	//   ....[1]....
        /*00a0*/ 	.word	0x000001d0


	//   ....[2]....
        /*00a4*/ 	.word	0x00000a30


	//   ....[3]....
        /*00a8*/ 	.word	0x00000ea0


	//   ....[4]....
        /*00ac*/ 	.word	0x00000ee0


	//   ....[5]....
        /*00b0*/ 	.word	0x00001700


	//   ....[6]....
        /*00b4*/ 	.word	0x000018e0


	//   ....[7]....
        /*00b8*/ 	.word	0x000019e0


	//   ....[8]....
        /*00bc*/ 	.word	0x00001aa0


	//   ....[9]....
        /*00c0*/ 	.word	0x00001af0


	//----- nvinfo : EIATTR_CBANK_PARAM_SIZE
	.align		4
.L_83:
        /*00c4*/ 	.byte	0x03, 0x19
        /*00c6*/ 	.short	0x0034


	//----- nvinfo : EIATTR_PARAM_CBANK
	.align		4
        /*00c8*/ 	.byte	0x04, 0x0a
        /*00ca*/ 	.short	(.L_85 - .L_84)
	.align		4
.L_84:
        /*00cc*/ 	.word	index@(.nv.constant0._Z11mxm_vanillaPKdiS0_iPdiii)
        /*00d0*/ 	.short	0x0380
        /*00d2*/ 	.short	0x0034


	//----- nvinfo : EIATTR_SW_WAR
	.align		4
.L_85:
        /*00d4*/ 	.byte	0x04, 0x36
        /*00d6*/ 	.short	(.L_87 - .L_86)
.L_86:
        /*00d8*/ 	.word	0x00000008
.L_87:


//--------------------- .nv.info._Z12curl_vanillaPdS_S_S_S_S_S_S_S_S_S_S_S_S_S_S_S_S_S_iiS_S_S_ --------------------------
	.section	.nv.info._Z12curl_vanillaPdS_S_S_S_S_S_S_S_S_S_S_S_S_S_S_S_S_S_iiS_S_S_,"",@"SHT_CUDA_INFO"
	.sectionflags	@""
	.align	4


	//----- nvinfo : EIATTR_CUDA_API_VERSION
	.align		4
        /*0000*/ 	.byte	0x04, 0x37
        /*0002*/ 	.short	(.L_89 - .L_88)
.L_88:
        /*0004*/ 	.word	0x00000082


	//----- nvinfo : EIATTR_KPARAM_INFO
	.align		4
.L_89:
        /*0008*/ 	.byte	0x04, 0x17
        /*000a*/ 	.short	(.L_91 - .L_90)
.L_90:
        /*000c*/ 	.word	0x00000000
        /*0010*/ 	.short	0x0017
        /*0012*/ 	.short	0x00b0
        /*0014*/ 	.byte	0x00, 0xf5, 0x21, 0x00


	//----- nvinfo : EIATTR_KPARAM_INFO
	.align		4
.L_91:
        /*0018*/ 	.byte	0x04, 0x17
        /*001a*/ 	.short	(.L_93 - .L_92)
.L_92:
        /*001c*/ 	.word	0x00000000
        /*0020*/ 	.short	0x0016
        /*0022*/ 	.short	0x00a8
        /*0024*/ 	.byte	0x00, 0xf5, 0x21, 0x00


	//----- nvinfo : EIATTR_KPARAM_INFO
	.align		4
.L_93:
        /*0028*/ 	.byte	0x04, 0x17
        /*002a*/ 	.short	(.L_95 - .L_94)
.L_94:
        /*002c*/ 	.word	0x00000000
        /*0030*/ 	.short	0x0015
        /*0032*/ 	.short	0x00a0
        /*0034*/ 	.byte	0x00, 0xf5, 0x21, 0x00


	//----- nvinfo : EIATTR_KPARAM_INFO
	.align		4
.L_95:
        /*0038*/ 	.byte	0x04, 0x17
        /*003a*/ 	.short	(.L_97 - .L_96)
.L_96:
        /*003c*/ 	.word	0x00000000
        /*0040*/ 	.short	0x0014
        /*0042*/ 	.short	0x009c
        /*0044*/ 	.byte	0x00, 0xf0, 0x11, 0x00


	//----- nvinfo : EIATTR_KPARAM_INFO
	.align		4
.L_97:
        /*0048*/ 	.byte	0x04, 0x17
        /*004a*/ 	.short	(.L_99 - .L_98)
.L_98:
        /*004c*/ 	.word	0x00000000
        /*0050*/ 	.short	0x0013
        /*0052*/ 	.short	0x0098
        /*0054*/ 	.byte	0x00, 0xf0, 0x11, 0x00


	//----- nvinfo : EIATTR_KPARAM_INFO
	.align		4
.L_99:
        /*0058*/ 	.byte	0x04, 0x17
        /*005a*/ 	.short	(.L_101 - .L_100)
.L_100:
        /*005c*/ 	.word	0x00000000
        /*0060*/ 	.short	0x0012
        /*0062*/ 	.short	0x0090
        /*0064*/ 	.byte	0x00, 0xf5, 0x21, 0x00


	//----- nvinfo : EIATTR_KPARAM_INFO
	.align		4
.L_101:
        /*0068*/ 	.byte	0x04, 0x17
        /*006a*/ 	.short	(.L_103 - .L_102)
.L_102:
        /*006c*/ 	.word	0x00000000
        /*0070*/ 	.short	0x0011
        /*0072*/ 	.short	0x0088
        /*0074*/ 	.byte	0x00, 0xf5, 0x21, 0x00


	//----- nvinfo : EIATTR_KPARAM_INFO
	.align		4
.L_103:
        /*0078*/ 	.byte	0x04, 0x17
        /*007a*/ 	.short	(.L_105 - .L_104)
.L_104:
        /*007c*/ 	.word	0x00000000
        /*0080*/ 	.short	0x0010
        /*0082*/ 	.short	0x0080
        /*0084*/ 	.byte	0x00, 0xf5, 0x21, 0x00


	//----- nvinfo : EIATTR_KPARAM_INFO
	.align		4
.L_105:
        /*0088*/ 	.byte	0x04, 0x17
        /*008a*/ 	.short	(.L_107 - .L_106)
.L_106:
        /*008c*/ 	.word	0x00000000
        /*0090*/ 	.short	0x000f
        /*0092*/ 	.short	0x0078
        /*0094*/ 	.byte	0x00, 0xf5, 0x21, 0x00


	//----- nvinfo : EIATTR_KPARAM_INFO
	.align		4
.L_107:
        /*0098*/ 	.byte	0x04, 0x17
        /*009a*/ 	.short	(.L_109 - .L_108)
.L_108:
        /*009c*/ 	.word	0x00000000
        /*00a0*/ 	.short	0x000e
        /*00a2*/ 	.short	0x0070
        /*00a4*/ 	.byte	0x00, 0xf5, 0x21, 0x00


	//----- nvinfo : EIATTR_KPARAM_INFO
	.align		4
.L_109:
        /*00a8*/ 	.byte	0x04, 0x17
        /*00aa*/ 	.short	(.L_111 - .L_110)
.L_110:
        /*00ac*/ 	.word	0x00000000
        /*00b0*/ 	.short	0x000d
        /*00b2*/ 	.short	0x0068
        /*00b4*/ 	.byte	0x00, 0xf5, 0x21, 0x00


	//----- nvinfo : EIATTR_KPARAM_INFO
	.align		4
.L_111:
        /*00b8*/ 	.byte	0x04, 0x17
        /*00ba*/ 	.short	(.L_113 - .L_112)
.L_112:
        /*00bc*/ 	.word	0x00000000
        /*00c0*/ 	.short	0x000c
        /*00c2*/ 	.short	0x0060
        /*00c4*/ 	.byte	0x00, 0xf5, 0x21, 0x00


	//----- nvinfo : EIATTR_KPARAM_INFO
	.align		4
.L_113:
        /*00c8*/ 	.byte	0x04, 0x17
        /*00ca*/ 	.short	(.L_115 - .L_114)
.L_114:
        /*00cc*/ 	.word	0x00000000
        /*00d0*/ 	.short	0x000b
        /*00d2*/ 	.short	0x0058
        /*00d4*/ 	.byte	0x00, 0xf5, 0x21, 0x00


	//----- nvinfo : EIATTR_KPARAM_INFO
	.align		4
.L_115:
        /*00d8*/ 	.byte	0x04, 0x17
        /*00da*/ 	.short	(.L_117 - .L_116)
.L_116:
        /*00dc*/ 	.word	0x00000000
        /*00e0*/ 	.short	0x000a
        /*00e2*/ 	.short	0x0050
        /*00e4*/ 	.byte	0x00, 0xf5, 0x21, 0x00


	//----- nvinfo : EIATTR_KPARAM_INFO
	.align		4
.L_117:
        /*00e8*/ 	.byte	0x04, 0x17
        /*00ea*/ 	.short	(.L_119 - .L_118)
.L_118:
        /*00ec*/ 	.word	0x00000000
        /*00f0*/ 	.short	0x0009
        /*00f2*/ 	.short	0x0048
        /*00f4*/ 	.byte	0x00, 0xf5, 0x21, 0x00


	//----- nvinfo : EIATTR_KPARAM_INFO
	.align		4
.L_119:
        /*00f8*/ 	.byte	0x04, 0x17
        /*00fa*/ 	.short	(.L_121 - .L_120)
.L_120:
        /*00fc*/ 	.word	0x00000000
        /*0100*/ 	.short	0x0008
        /*0102*/ 	.short	0x0040
        /*0104*/ 	.byte	0x00, 0xf5, 0x21, 0x00


	//----- nvinfo : EIATTR_KPARAM_INFO
	.align		4
.L_121:
        /*0108*/ 	.byte	0x04, 0x17
        /*010a*/ 	.short	(.L_123 - .L_122)
.L_122:
        /*010c*/ 	.word	0x00000000
        /*0110*/ 	.short	0x0007
        /*0112*/ 	.short	0x0038
        /*0114*/ 	.byte	0x00, 0xf5, 0x21, 0x00


	//----- nvinfo : EIATTR_KPARAM_INFO
	.align		4
.L_123:
        /*0118*/ 	.byte	0x04, 0x17
        /*011a*/ 	.short	(.L_125 - .L_124)
.L_124:
        /*011c*/ 	.word	0x00000000
        /*0120*/ 	.short	0x0006
        /*0122*/ 	.short	0x0030
        /*0124*/ 	.byte	0x00, 0xf5, 0x21, 0x00


	//----- nvinfo : EIATTR_KPARAM_INFO
	.align		4
.L_125:
        /*0128*/ 	.byte	0x04, 0x17
        /*012a*/ 	.short	(.L_127 - .L_126)
.L_126:
        /*012c*/ 	.word	0x00000000
        /*0130*/ 	.short	0x0005
        /*0132*/ 	.short	0x0028
        /*0134*/ 	.byte	0x00, 0xf5, 0x21, 0x00


	//----- nvinfo : EIATTR_KPARAM_INFO
	.align		4
.L_127:
        /*0138*/ 	.byte	0x04, 0x17
        /*013a*/ 	.short	(.L_129 - .L_128)
.L_128:
        /*013c*/ 	.word	0x00000000
        /*0140*/ 	.short	0x0004
        /*0142*/ 	.short	0x0020
        /*0144*/ 	.byte	0x00, 0xf5, 0x21, 0x00


	//----- nvinfo : EIATTR_KPARAM_INFO
	.align		4
.L_129:
        /*0148*/ 	.byte	0x04, 0x17
        /*014a*/ 	.short	(.L_131 - .L_130)
.L_130:
        /*014c*/ 	.word	0x00000000
        /*0150*/ 	.short	0x0003
        /*0152*/ 	.short	0x0018
        /*0154*/ 	.byte	0x00, 0xf5, 0x21, 0x00


	//----- nvinfo : EIATTR_KPARAM_INFO
	.align		4
.L_131:
        /*0158*/ 	.byte	0x04, 0x17
        /*015a*/ 	.short	(.L_133 - .L_132)
.L_132:
        /*015c*/ 	.word	0x00000000
        /*0160*/ 	.short	0x0002
        /*0162*/ 	.short	0x0010
        /*0164*/ 	.byte	0x00, 0xf5, 0x21, 0x00


	//----- nvinfo : EIATTR_KPARAM_INFO
	.align		4
.L_133:
        /*0168*/ 	.byte	0x04, 0x17
        /*016a*/ 	.short	(.L_135 - .L_134)
.L_134:
        /*016c*/ 	.word	0x00000000
        /*0170*/ 	.short	0x0001
        /*0172*/ 	.short	0x0008
        /*0174*/ 	.byte	0x00, 0xf5, 0x21, 0x00


	//----- nvinfo : EIATTR_KPARAM_INFO
	.align		4
.L_135:
        /*0178*/ 	.byte	0x04, 0x17
        /*017a*/ 	.short	(.L_137 - .L_136)
.L_136:
        /*017c*/ 	.word	0x00000000
        /*0180*/ 	.short	0x0000
        /*0182*/ 	.short	0x0000
        /*0184*/ 	.byte	0x00, 0xf5, 0x21, 0x00


	//----- nvinfo : EIATTR_SPARSE_MMA_MASK
	.align		4
.L_137:
        /*0188*/ 	.byte	0x03, 0x50
        /*018a*/ 	.short	0x0000


	//----- nvinfo : EIATTR_MAXREG_COUNT
	.align		4
        /*018c*/ 	.byte	0x03, 0x1b
        /*018e*/ 	.short	0x00ff


	//----- nvinfo : EIATTR_MERCURY_ISA_VERSION
	.align		4
        /*0190*/ 	.byte	0x03, 0x5f
        /*0192*/ 	.short	0x0101


	//----- nvinfo : EIATTR_VRC_CTA_INIT_COUNT
	.align		4
        /*0194*/ 	.byte	0x02, 0x4a
	.zero		1
	.zero		1


	//----- nvinfo : EIATTR_EXIT_INSTR_OFFSETS
	.align		4
        /*0198*/ 	.byte	0x04, 0x1c
        /*019a*/ 	.short	(.L_139 - .L_138)


	//   ....[0]....
.L_138:
        /*019c*/ 	.word	0x00000030


	//   ....[1]....
        /*01a0*/ 	.word	0x00000870


	//----- nvinfo : EIATTR_CBANK_PARAM_SIZE
	.align		4
.L_139:
        /*01a4*/ 	.byte	0x03, 0x19
        /*01a6*/ 	.short	0x00b8


	//----- nvinfo : EIATTR_PARAM_CBANK
	.align		4
        /*01a8*/ 	.byte	0x04, 0x0a
        /*01aa*/ 	.short	(.L_141 - .L_140)
	.align		4
.L_140:
        /*01ac*/ 	.word	index@(.nv.constant0._Z12curl_vanillaPdS_S_S_S_S_S_S_S_S_S_S_S_S_S_S_S_S_S_iiS_S_S_)
        /*01b0*/ 	.short	0x0380
        /*01b2*/ 	.short	0x00b8


	//----- nvinfo : EIATTR_SW_WAR
	.align		4
.L_141:
        /*01b4*/ 	.byte	0x04, 0x36
        /*01b6*/ 	.short	(.L_143 - .L_142)
.L_142:
        /*01b8*/ 	.word	0x00000008
.L_143:


//--------------------- .nv.callgraph             --------------------------
	.section	.nv.callgraph,"",@"SHT_CUDA_CALLGRAPH"
	.align	4
	.sectionentsize	8
	.align		4
        /*0000*/ 	.word	0x00000000
	.align		4
        /*0004*/ 	.word	0xffffffff
	.align		4
        /*0008*/ 	.word	0x00000000
	.align		4
        /*000c*/ 	.word	0xfffffffe
	.align		4
        /*0010*/ 	.word	0x00000000
	.align		4
        /*0014*/ 	.word	0xfffffffd
	.align		4
        /*0018*/ 	.word	0x00000000
	.align		4
        /*001c*/ 	.word	0xfffffffc


//--------------------- .text._Z10mxm_sharedPdiS_iS_i --------------------------
	.section	.text._Z10mxm_sharedPdiS_iS_i,"ax",@progbits
	.align	128
        .global         _Z10mxm_sharedPdiS_iS_i
        .type           _Z10mxm_sharedPdiS_iS_i,@function
        .size           _Z10mxm_sharedPdiS_iS_i,(.L_x_43 - _Z10mxm_sharedPdiS_iS_i)
        .other          _Z10mxm_sharedPdiS_iS_i,@"STO_CUDA_ENTRY STV_DEFAULT"
_Z10mxm_sharedPdiS_iS_i:
.text._Z10mxm_sharedPdiS_iS_i:
[----:B------:R-:W-:Y:S08]  /*0000*/  LDC R1, c[0x0][0x37c] ;  /* 0x0000df00ff017b82 */ /* 0x000ff00000000800 */
[----:B------:R-:W0:Y:S02]  /*0010*/  LDC R6, c[0x0][0x388] ;  /* 0x0000e200ff067b82 */ /* 0x000e240000000800 */
[----:B0-----:R-:W-:-:S13]  /*0020*/  ISETP.GE.AND P0, PT, R6, 0x10, PT ;  /* 0x000000100600780c */ /* 0x001fda0003f06270 */
[----:B------:R-:W-:Y:S05]  /*0030*/  @!P0 EXIT ;  /* 0x000000000000894d */ /* 0x000fea0003800000 */
[----:B------:R-:W0:Y:S01]  /*0040*/  S2R R2, SR_TID.Y ;  /* 0x0000000000027919 */ /* 0x000e220000002200 */
[----:B------:R-:W-:Y:S01]  /*0050*/  SHF.R.S32.HI R3, RZ, 0x1f, R6 ;  /* 0x0000001fff037819 */ /* 0x000fe20000011406 */
[----:B------:R-:W1:Y:S01]  /*0060*/  LDC.64 R22, c[0x0][0x3a0] ;  /* 0x0000e800ff167b82 */ /* 0x000e620000000a00 */
[----:B------:R-:W2:Y:S01]  /*0070*/  LDCU UR4, c[0x0][0x398] ;  /* 0x00007300ff0477ac */ /* 0x000ea20008000800 */
[----:B------:R-:W0:Y:S01]  /*0080*/  S2R R5, SR_CTAID.Y ;  /* 0x0000000000057919 */ /* 0x000e220000002600 */
[----:B------:R-:W-:Y:S01]  /*0090*/  LEA.HI R3, R3, R6, RZ, 0x4 ;  /* 0x0000000603037211 */ /* 0x000fe200078f20ff */
[----:B------:R-:W-:Y:S01]  /*00a0*/  HFMA2 R16, -RZ, RZ, 0, 0 ;  /* 0x00000000ff107431 */ /* 0x000fe200000001ff */
[----:B------:R-:W3:Y:S01]  /*00b0*/  LDCU.64 UR8, c[0x0][0x358] ;  /* 0x00006b00ff0877ac */ /* 0x000ee20008000a00 */
[----:B------:R-:W4:Y:S01]  /*00c0*/  S2R R0, SR_TID.X ;  /* 0x0000000000007919 */ /* 0x000f220000002100 */
[----:B------:R-:W-:Y:S02]  /*00d0*/  SHF.R.S32.HI R20, RZ, 0x4, R3 ;  /* 0x00000004ff147819 */ /* 0x000fe40000011403 */
[----:B------:R-:W-:Y:S01]  /*00e0*/  CS2R R28, SRZ ;  /* 0x00000000001c7805 */ /* 0x000fe2000001ff00 */
[----:B------:R-:W4:Y:S01]  /*00f0*/  S2R R19, SR_CTAID.X ;  /* 0x0000000000137919 */ /* 0x000f220000002500 */
[----:B0-----:R-:W-:-:S02]  /*0100*/  IMAD R4, R5, 0x10, R2 ;  /* 0x0000001005047824 */ /* 0x001fc400078e0202 */
[----:B------:R-:W-:-:S05]  /*0110*/  VIADD R5, R20, 0xffffffff ;  /* 0xffffffff14057836 */ /* 0x000fca0000000000 */
[----:B------:R-:W-:Y:S01]  /*0120*/  ISETP.GE.U32.AND P0, PT, R5, 0x3, PT ;  /* 0x000000030500780c */ /* 0x000fe20003f06070 */
[----:B----4-:R-:W-:-:S04]  /*0130*/  IMAD R19, R19, 0x10, R0 ;  /* 0x0000001013137824 */ /* 0x010fc800078e0200 */
[CC--:B------:R-:W-:Y:S02]  /*0140*/  IMAD R3, R19.reuse, R6.reuse, R4 ;  /* 0x0000000613037224 */ /* 0x0c0fe400078e0204 */
[C---:B------:R-:W-:Y:S02]  /*0150*/  IMAD R21, R19.reuse, R6, R0 ;  /* 0x0000000613157224 */ /* 0x040fe400078e0200 */
[----:B--2---:R-:W-:Y:S02]  /*0160*/  IMAD R19, R19, UR4, R2 ;  /* 0x0000000413137c24 */ /* 0x004fe4000f8e0202 */
[----:B-1----:R-:W-:Y:S02]  /*0170*/  IMAD.WIDE.U32 R22, R3, 0x8, R22 ;  /* 0x0000000803167825 */ /* 0x002fe400078e0016 */
[----:B---3--:R-:W-:Y:S05]  /*0180*/  @!P0 BRA `(.L_x_0) ;  /* 0x0000000c004c8947 */ /* 0x008fea0003800000 */
[----:B------:R-:W0:Y:S01]  /*0190*/  S2UR UR6, SR_CgaCtaId ;  /* 0x00000000000679c3 */ /* 0x000e220000008800 */
[----:B------:R-:W-:Y:S01]  /*01a0*/  UMOV UR4, 0x400 ;  /* 0x0000040000047882 */ /* 0x000fe20000000000 */
[----:B------:R-:W-:Y:S01]  /*01b0*/  LOP3.LUT R16, R20, 0x7fffffc, RZ, 0xc0, !PT ;  /* 0x07fffffc14107812 */ /* 0x000fe200078ec0ff */
[----:B------:R-:W-:Y:S01]  /*01c0*/  UIADD3 UR5, UPT, UPT, UR4, 0x800, URZ ;  /* 0x0000080004057890 */ /* 0x000fe2000fffe0ff */
[----:B------:R-:W-:Y:S01]  /*01d0*/  IMAD.MOV.U32 R18, RZ, RZ, R21 ;  /* 0x000000ffff127224 */ /* 0x000fe200078e0015 */
[----:B------:R-:W-:Y:S01]  /*01e0*/  CS2R R28, SRZ ;  /* 0x00000000001c7805 */ /* 0x000fe2000001ff00 */
[----:B------:R-:W-:Y:S01]  /*01f0*/  IMAD.MOV.U32 R17, RZ, RZ, R19 ;  /* 0x000000ffff117224 */ /* 0x000fe200078e0013 */
[----:B------:R-:W-:Y:S01]  /*0200*/  IADD3 R6, PT, PT, -R16, RZ, RZ ;  /* 0x000000ff10067210 */ /* 0x000fe20007ffe1ff */
[----:B0-----:R-:W-:Y:S02]  /*0210*/  ULEA UR4, UR6, UR4, 0x18 ;  /* 0x0000000406047291 */ /* 0x001fe4000f8ec0ff */
[----:B------:R-:W-:-:S04]  /*0220*/  ULEA UR5, UR6, UR5, 0x18 ;  /* 0x0000000506057291 */ /* 0x000fc8000f8ec0ff */
[----:B------:R-:W-:Y:S02]  /*0230*/  LEA R5, R2, UR4, 0x7 ;  /* 0x0000000402057c11 */ /* 0x000fe4000f8e38ff */
[----:B------:R-:W-:-:S03]  /*0240*/  LEA R7, R0, UR5, 0x3 ;  /* 0x0000000500077c11 */ /* 0x000fc6000f8e18ff */
[----:B------:R-:W-:Y:S02]  /*0250*/  IMAD R4, R0, 0x8, R5 ;  /* 0x0000000800047824 */ /* 0x000fe400078e0205 */
[----:B------:R-:W-:-:S07]  /*0260*/  IMAD R3, R2, 0x80, R7 ;  /* 0x0000008002037824 */ /* 0x000fce00078e0207 */
.L_x_1:
[----:B0-----:R-:W0:Y:S08]  /*0270*/  LDC.64 R26, c[0x0][0x380] ;  /* 0x0000e000ff1a7b82 */ /* 0x001e300000000a00 */
[----:B------:R-:W1:Y:S01]  /*0280*/  LDC.64 R24, c[0x0][0x390] ;  /* 0x0000e400ff187b82 */ /* 0x000e620000000a00 */
[----:B0-----:R-:W-:-:S05]  /*0290*/  IMAD.WIDE R26, R18, 0x8, R26 ;  /* 0x00000008121a7825 */ /* 0x001fca00078e021a */
[----:B------:R-:W2:Y:S01]  /*02a0*/  LDG.E.64 R36, desc[UR8][R26.64] ;  /* 0x000000081a247981 */ /* 0x000ea2000c1e1b00 */
[----:B-1----:R-:W-:-:S05]  /*02b0*/  IMAD.WIDE R24, R17, 0x8, R24 ;  /* 0x0000000811187825 */ /* 0x002fca00078e0218 */
[----:B------:R-:W3:Y:S04]  /*02c0*/  LDG.E.64 R34, desc[UR8][R24.64] ;  /* 0x0000000818227981 */ /* 0x000ee8000c1e1b00 */
[----:B--2---:R-:W-:Y:S04]  /*02d0*/  STS.64 [R4], R36 ;  /* 0x0000002404007388 */ /* 0x004fe80000000a00 */
[----:B---3--:R-:W-:Y:S01]  /*02e0*/  STS.64 [R3], R34 ;  /* 0x0000002203007388 */ /* 0x008fe20000000a00 */
[----:B------:R-:W-:Y:S06]  /*02f0*/  BAR.SYNC.DEFER_BLOCKING 0x0 ;  /* 0x0000000000007b1d */ /* 0x000fec0000010000 */
[----:B------:R-:W-:Y:S04]  /*0300*/  LDS.64 R8, [R7] ;  /* 0x0000000007087984 */ /* 0x000fe80000000a00 */
[----:B------:R-:W0:Y:S04]  /*0310*/  LDS.128 R12, [R5] ;  /* 0x00000000050c7984 */ /* 0x000e280000000c00 */
[----:B------:R-:W1:Y:S04]  /*0320*/  LDS.64 R32, [R7+0x80] ;  /* 0x0000800007207984 */ /* 0x000e680000000a00 */
[----:B------:R-:W-:Y:S01]  /*0330*/  LDS.64 R30, [R7+0x100] ;  /* 0x00010000071e7984 */ /* 0x000fe20000000a00 */
[----:B0-----:R-:W-:-:S03]  /*0340*/  DFMA R12, R12, R8, R28 ;  /* 0x000000080c0c722b */ /* 0x001fc6000000001c */
[----:B------:R-:W0:Y:S04]  /*0350*/  LDS.128 R8, [R5+0x10] ;  /* 0x0000100005087984 */ /* 0x000e280000000c00 */
[----:B------:R-:W2:Y:S01]  /*0360*/  LDS.64 R28, [R7+0x180] ;  /* 0x00018000071c7984 */ /* 0x000ea20000000a00 */
[----:B-1----:R-:W-:-:S03]  /*0370*/  DFMA R14, R32, R14, R12 ;  /* 0x0000000e200e722b */ /* 0x002fc6000000000c */
[----:B------:R-:W-:Y:S05]  /*0380*/  LDS.64 R32, [R7+0x200] ;  /* 0x0002000007207984 */ /* 0x000fea0000000a00 */
[----:B0-----:R-:W-:Y:S02]  /*0390*/  DFMA R8, R8, R30, R14 ;  /* 0x0000001e0808722b */ /* 0x001fe4000000000e */
[----:B------:R-:W0:Y:S04]  /*03a0*/  LDS.128 R12, [R5+0x20] ;  /* 0x00002000050c7984 */ /* 0x000e280000000c00 */
[----:B------:R-:W-:Y:S02]  /*03b0*/  LDS.64 R30, [R7+0x300] ;  /* 0x00030000071e7984 */ /* 0x000fe40000000a00 */
[----:B--2---:R-:W-:-:S02]  /*03c0*/  DFMA R10, R28, R10, R8 ;  /* 0x0000000a1c0a722b */ /* 0x004fc40000000008 */
[----:B------:R-:W1:Y:S06]  /*03d0*/  LDS.64 R28, [R7+0x280] ;  /* 0x00028000071c7984 */ /* 0x000e6c0000000a00 */
[----:B0-----:R-:W-:Y:S02]  /*03e0*/  DFMA R12, R12, R32, R10 ;  /* 0x000000200c0c722b */ /* 0x001fe4000000000a */
[----:B------:R-:W0:Y:S04]  /*03f0*/  LDS.128 R8, [R5+0x30] ;  /* 0x0000300005087984 */ /* 0x000e280000000c00 */
[----:B------:R-:W-:Y:S02]  /*0400*/  LDS.64 R32, [R7+0x400] ;  /* 0x0004000007207984 */ /* 0x000fe40000000a00 */
[----:B-1----:R-:W-:-:S02]  /*0410*/  DFMA R14, R28, R14, R12 ;  /* 0x0000000e1c0e722b */ /* 0x002fc4000000000c */
        /* <DEDUP_REMOVED lines=13> */
[----:B------:R-:W2:Y:S02]  /*04f0*/  LDS.64 R30, [R7+0x680] ;  /* 0x00068000071e7984 */ /* 0x000ea40000000a00 */
[----:B-1----:R-:W-:-:S02]  /*0500*/  DFMA R10, R28, R10, R8 ;  /* 0x0000000a1c0a722b */ /* 0x002fc40000000008 */
[----:B------:R-:W-:Y:S06]  /*0510*/  LDS.64 R28, [R7+0x700] ;  /* 0x00070000071c7984 */ /* 0x000fec0000000a00 */
[----:B0-----:R-:W-:Y:S02]  /*0520*/  DFMA R32, R12, R32, R10 ;  /* 0x000000200c20722b */ /* 0x001fe4000000000a */
[----:B------:R-:W0:Y:S04]  /*0530*/  LDS.128 R8, [R5+0x70] ;  /* 0x0000700005087984 */ /* 0x000e280000000c00 */
[----:B------:R-:W1:Y:S02]  /*0540*/  LDS.64 R12, [R7+0x780] ;  /* 0x00078000070c7984 */ /* 0x000e640000000a00 */
[----:B--2---:R-:W-:Y:S01]  /*0550*/  DFMA R14, R30, R14, R32 ;  /* 0x0000000e1e0e722b */ /* 0x004fe20000000020 */
[----:B------:R-:W-:Y:S07]  /*0560*/  BAR.SYNC.DEFER_BLOCKING 0x0 ;  /* 0x0000000000007b1d */ /* 0x000fee0000010000 */
[----:B0-----:R-:W-:-:S08]  /*0570*/  DFMA R8, R8, R28, R14 ;  /* 0x0000001c0808722b */ /* 0x001fd0000000000e */
[----:B-1----:R-:W-:-:S07]  /*0580*/  DFMA R10, R12, R10, R8 ;  /* 0x0000000a0c0a722b */ /* 0x002fce0000000008 */
[----:B------:R-:W-:Y:S04]  /*0590*/  STG.E.64 desc[UR8][R22.64], R10 ;  /* 0x0000000a16007986 */ /* 0x000fe8000c101b08 */
[----:B------:R-:W2:Y:S04]  /*05a0*/  LDG.E.64 R32, desc[UR8][R26.64+0x80] ;  /* 0x000080081a207981 */ /* 0x000ea8000c1e1b00 */
[----:B------:R-:W3:Y:S04]  /*05b0*/  LDG.E.64 R34, desc[UR8][R24.64+0x80] ;  /* 0x0000800818227981 */ /* 0x000ee8000c1e1b00 */
[----:B--2---:R-:W-:Y:S04]  /*05c0*/  STS.64 [R4], R32 ;  /* 0x0000002004007388 */ /* 0x004fe80000000a00 */
[----:B---3--:R-:W-:Y:S01]  /*05d0*/  STS.64 [R3], R34 ;  /* 0x0000002203007388 */ /* 0x008fe20000000a00 */
[----:B------:R-:W-:Y:S06]  /*05e0*/  BAR.SYNC.DEFER_BLOCKING 0x0 ;  /* 0x0000000000007b1d */ /* 0x000fec0000010000 */
[----:B------:R-:W-:Y:S04]  /*05f0*/  LDS.64 R8, [R7] ;  /* 0x0000000007087984 */ /* 0x000fe80000000a00 */
[----:B------:R-:W0:Y:S04]  /*0600*/  LDS.128 R12, [R5] ;  /* 0x00000000050c7984 */ /* 0x000e280000000c00 */
[----:B------:R-:W1:Y:S04]  /*0610*/  LDS.64 R28, [R7+0x80] ;  /* 0x00008000071c7984 */ /* 0x000e680000000a00 */
[----:B------:R-:W-:Y:S04]  /*0620*/  LDS.64 R30, [R7+0x100] ;  /* 0x00010000071e7984 */ /* 0x000fe80000000a00 */
[----:B------:R-:W-:Y:S01]  /*0630*/  LDS.64 R32, [R7+0x200] ;  /* 0x0002000007207984 */ /* 0x000fe20000000a00 */
[----:B0-----:R-:W-:-:S03]  /*0640*/  DFMA R12, R12, R8, R10 ;  /* 0x000000080c0c722b */ /* 0x001fc6000000000a */
[----:B------:R-:W0:Y:S05]  /*0650*/  LDS.128 R8, [R5+0x10] ;  /* 0x0000100005087984 */ /* 0x000e2a0000000c00 */
[----:B-1----:R-:W-:Y:S01]  /*0660*/  DFMA R14, R28, R14, R12 ;  /* 0x0000000e1c0e722b */ /* 0x002fe2000000000c */
[----:B------:R-:W1:Y:S07]  /*0670*/  LDS.64 R28, [R7+0x180] ;  /* 0x00018000071c7984 */ /* 0x000e6e0000000a00 */
[----:B0-----:R-:W-:-:S02]  /*0680*/  DFMA R8, R8, R30, R14 ;  /* 0x0000001e0808722b */ /* 0x001fc4000000000e */
[----:B------:R-:W0:Y:S04]  /*0690*/  LDS.128 R12, [R5+0x20] ;  /* 0x00002000050c7984 */ /* 0x000e280000000c00 */
[----:B------:R-:W-:Y:S02]  /*06a0*/  LDS.64 R30, [R7+0x300] ;  /* 0x00030000071e7984 */ /* 0x000fe40000000a00 */
[----:B-1----:R-:W-:Y:S02]  /*06b0*/  DFMA R10, R28, R10, R8 ;  /* 0x0000000a1c0a722b */ /* 0x002fe40000000008 */
[----:B------:R-:W1:Y:S06]  /*06c0*/  LDS.64 R28, [R7+0x280] ;  /* 0x00028000071c7984 */ /* 0x000e6c0000000a00 */
        /* <DEDUP_REMOVED lines=17> */
[----:B------:R-:W2:Y:S02]  /*07e0*/  LDS.64 R30, [R7+0x680] ;  /* 0x00068000071e7984 */ /* 0x000ea40000000a00 */
[----:B-1----:R-:W-:Y:S02]  /*07f0*/  DFMA R10, R28, R10, R8 ;  /* 0x0000000a1c0a722b */ /* 0x002fe40000000008 */
[----:B------:R-:W-:Y:S06]  /*0800*/  LDS.64 R28, [R7+0x700] ;  /* 0x00070000071c7984 */ /* 0x000fec0000000a00 */
[----:B0-----:R-:W-:-:S02]  /*0810*/  DFMA R32, R12, R32, R10 ;  /* 0x000000200c20722b */ /* 0x001fc4000000000a */
        /* <DEDUP_REMOVED lines=55> */
[----:B------:R-:W3:Y:S01]  /*0b90*/  LDG.E.64 R24, desc[UR8][R24.64+0x180] ;  /* 0x0001800818187981 */ /* 0x000ee2000c1e1b00 */
[----:B------:R-:W-:-:S04]  /*0ba0*/  IADD3 R6, PT, PT, R6, 0x4, RZ ;  /* 0x0000000406067810 */ /* 0x000fc80007ffe0ff */
[----:B------:R-:W-:Y:S01]  /*0bb0*/  ISETP.NE.AND P0, PT, R6, RZ, PT ;  /* 0x000000ff0600720c */ /* 0x000fe20003f05270 */
[----:B------:R-:W-:Y:S02]  /*0bc0*/  VIADD R18, R18, 0x40 ;  /* 0x0000004012127836 */ /* 0x000fe40000000000 */
[----:B------:R-:W-:Y:S01]  /*0bd0*/  VIADD R17, R17, 0x40 ;  /* 0x0000004011117836 */ /* 0x000fe20000000000 */
[----:B--2---:R-:W-:Y:S04]  /*0be0*/  STS.64 [R4], R26 ;  /* 0x0000001a04007388 */ /* 0x004fe80000000a00 */
[----:B---3--:R-:W-:Y:S01]  /*0bf0*/  STS.64 [R3], R24 ;  /* 0x0000001803007388 */ /* 0x008fe20000000a00 */
[----:B------:R-:W-:Y:S06]  /*0c00*/  BAR.SYNC.DEFER_BLOCKING 0x0 ;  /* 0x0000000000007b1d */ /* 0x000fec0000010000 */
[----:B------:R-:W-:Y:S04]  /*0c10*/  LDS.64 R36, [R7] ;  /* 0x0000000007247984 */ /* 0x000fe80000000a00 */
[----:B------:R-:W0:Y:S04]  /*0c20*/  LDS.128 R12, [R5] ;  /* 0x00000000050c7984 */ /* 0x000e280000000c00 */
[----:B------:R-:W1:Y:S04]  /*0c30*/  LDS.64 R34, [R7+0x80] ;  /* 0x0000800007227984 */ /* 0x000e680000000a00 */
[----:B------:R-:W-:Y:S04]  /*0c40*/  LDS.64 R28, [R7+0x100] ;  /* 0x00010000071c7984 */ /* 0x000fe80000000a00 */
[----:B------:R-:W2:Y:S04]  /*0c50*/  LDS.128 R8, [R5+0x10] ;  /* 0x0000100005087984 */ /* 0x000ea80000000c00 */
[----:B------:R-:W3:Y:S04]  /*0c60*/  LDS.64 R32, [R7+0x180] ;  /* 0x0001800007207984 */ /* 0x000ee80000000a00 */
[----:B------:R-:W-:Y:S04]  /*0c70*/  LDS.64 R24, [R7+0x200] ;  /* 0x0002000007187984 */ /* 0x000fe80000000a00 */
[----:B------:R-:W-:Y:S01]  /*0c80*/  LDS.64 R26, [R7+0x300] ;  /* 0x00030000071a7984 */ /* 0x000fe20000000a00 */
[----:B0-----:R-:W-:-:S03]  /*0c90*/  DFMA R12, R12, R36, R30 ;  /* 0x000000240c0c722b */ /* 0x001fc6000000001e */
[----:B------:R-:W-:Y:S05]  /*0ca0*/  LDS.64 R30, [R7+0x380] ;  /* 0x00038000071e7984 */ /* 0x000fea0000000a00 */
[----:B-1----:R-:W-:Y:S02]  /*0cb0*/  DFMA R34, R34, R14, R12 ;  /* 0x0000000e2222722b */ /* 0x002fe4000000000c */
[----:B------:R-:W0:Y:S06]  /*0cc0*/  LDS.128 R12, [R5+0x20] ;  /* 0x00002000050c7984 */ /* 0x000e2c0000000c00 */
[----:B--2---:R-:W-:Y:S01]  /*0cd0*/  DFMA R8, R8, R28, R34 ;  /* 0x0000001c0808722b */ /* 0x004fe20000000022 */
[----:B------:R-:W1:Y:S07]  /*0ce0*/  LDS.64 R28, [R7+0x280] ;  /* 0x00028000071c7984 */ /* 0x000e6e0000000a00 */
[----:B---3--:R-:W-:-:S02]  /*0cf0*/  DFMA R32, R32, R10, R8 ;  /* 0x0000000a2020722b */ /* 0x008fc40000000008 */
[----:B------:R-:W2:Y:S06]  /*0d00*/  LDS.128 R8, [R5+0x30] ;  /* 0x0000300005087984 */ /* 0x000eac0000000c00 */
[----:B0-----:R-:W-:Y:S01]  /*0d10*/  DFMA R12, R12, R24, R32 ;  /* 0x000000180c0c722b */ /* 0x001fe20000000020 */
[----:B------:R-:W-:Y:S04]  /*0d20*/  LDS.64 R24, [R7+0x400] ;  /* 0x0004000007187984 */ /* 0x000fe80000000a00 */
[----:B------:R-:W-:Y:S03]  /*0d30*/  LDS.64 R32, [R7+0x580] ;  /* 0x0005800007207984 */ /* 0x000fe60000000a00 */
[----:B-1----:R-:W-:-:S02]  /*0d40*/  DFMA R28, R28, R14, R12 ;  /* 0x0000000e1c1c722b */ /* 0x002fc4000000000c */
[----:B------:R-:W0:Y:S06]  /*0d50*/  LDS.128 R12, [R5+0x40] ;  /* 0x00004000050c7984 */ /* 0x000e2c0000000c00 */
[----:B--2---:R-:W-:Y:S02]  /*0d60*/  DFMA R8, R8, R26, R28 ;  /* 0x0000001a0808722b */ /* 0x004fe4000000001c */
[----:B------:R-:W1:Y:S04]  /*0d70*/  LDS.64 R28, [R7+0x480] ;  /* 0x00048000071c7984 */ /* 0x000e680000000a00 */
[----:B------:R-:W-:Y:S02]  /*0d80*/  LDS.64 R26, [R7+0x500] ;  /* 0x00050000071a7984 */ /* 0x000fe40000000a00 */
[----:B------:R-:W-:-:S02]  /*0d90*/  DFMA R30, R30, R10, R8 ;  /* 0x0000000a1e1e722b */ /* 0x000fc40000000008 */
[----:B------:R-:W2:Y:S06]  /*0da0*/  LDS.128 R8, [R5+0x50] ;  /* 0x0000500005087984 */ /* 0x000eac0000000c00 */
[----:B0-----:R-:W-:Y:S01]  /*0db0*/  DFMA R12, R12, R24, R30 ;  /* 0x000000180c0c722b */ /* 0x001fe2000000001e */
[----:B------:R-:W-:Y:S04]  /*0dc0*/  LDS.64 R24, [R7+0x600] ;  /* 0x0006000007187984 */ /* 0x000fe80000000a00 */
[----:B------:R-:W-:Y:S03]  /*0dd0*/  LDS.64 R30, [R7+0x700] ;  /* 0x00070000071e7984 */ /* 0x000fe60000000a00 */
[----:B-1----:R-:W-:-:S02]  /*0de0*/  DFMA R28, R28, R14, R12 ;  /* 0x0000000e1c1c722b */ /* 0x002fc4000000000c */
[----:B------:R-:W0:Y:S06]  /*0df0*/  LDS.128 R12, [R5+0x60] ;  /* 0x00006000050c7984 */ /* 0x000e2c0000000c00 */
[----:B--2---:R-:W-:Y:S01]  /*0e00*/  DFMA R8, R8, R26, R28 ;  /* 0x0000001a0808722b */ /* 0x004fe2000000001c */
[----:B------:R-:W1:Y:S04]  /*0e10*/  LDS.64 R26, [R7+0x680] ;  /* 0x00068000071a7984 */ /* 0x000e680000000a00 */
[----:B------:R-:W-:Y:S03]  /*0e20*/  LDS.64 R28, [R7+0x780] ;  /* 0x00078000071c7984 */ /* 0x000fe60000000a00 */
[----:B------:R-:W-:-:S02]  /*0e30*/  DFMA R32, R32, R10, R8 ;  /* 0x0000000a2020722b */ /* 0x000fc40000000008 */
[----:B------:R-:W2:Y:S06]  /*0e40*/  LDS.128 R8, [R5+0x70] ;  /* 0x0000700005087984 */ /* 0x000eac0000000c00 */
[----:B0-----:R-:W-:-:S08]  /*0e50*/  DFMA R12, R12, R24, R32 ;  /* 0x000000180c0c722b */ /* 0x001fd00000000020 */
[----:B-1----:R-:W-:-:S08]  /*0e60*/  DFMA R12, R26, R14, R12 ;  /* 0x0000000e1a0c722b */ /* 0x002fd0000000000c */
[----:B--2---:R-:W-:-:S08]  /*0e70*/  DFMA R8, R8, R30, R12 ;  /* 0x0000001e0808722b */ /* 0x004fd0000000000c */
[----:B------:R-:W-:Y:S01]  /*0e80*/  DFMA R28, R28, R10, R8 ;  /* 0x0000000a1c1c722b */ /* 0x000fe20000000008 */
[----:B------:R-:W-:Y:S06]  /*0e90*/  BAR.SYNC.DEFER_BLOCKING 0x0 ;  /* 0x0000000000007b1d */ /* 0x000fec0000010000 */
[----:B------:R0:W-:Y:S01]  /*0ea0*/  STG.E.64 desc[UR8][R22.64], R28 ;  /* 0x0000001c16007986 */ /* 0x0001e2000c101b08 */
[----:B------:R-:W-:Y:S05]  /*0eb0*/  @P0 BRA `(.L_x_1) ;  /* 0xfffffff000ec0947 */ /* 0x000fea000383ffff */
.L_x_0:
[----:B------:R-:W-:-:S13]  /*0ec0*/  LOP3.LUT P0, R3, R20, 0x3, RZ, 0xc0, !PT ;  /* 0x0000000314037812 */ /* 0x000fda000780c0ff */
[----:B------:R-:W-:Y:S05]  /*0ed0*/  @!P0 EXIT ;  /* 0x000000000000894d */ /* 0x000fea0003800000 */
[----:B------:R-:W-:Y:S02]  /*0ee0*/  ISETP.NE.AND P0, PT, R3, 0x1, PT ;  /* 0x000000010300780c */ /* 0x000fe40003f05270 */
[----:B------:R-:W-:-:S04]  /*0ef0*/  LOP3.LUT R20, R20, 0x1, RZ, 0xc0, !PT ;  /* 0x0000000114147812 */ /* 0x000fc800078ec0ff */
[----:B------:R-:W-:-:S07]  /*0f00*/  ISETP.NE.U32.AND P1, PT, R20, 0x1, PT ;  /* 0x000000011400780c */ /* 0x000fce0003f25070 */
[----:B------:R-:W-:Y:S06]  /*0f10*/  @!P0 BRA `(.L_x_2) ;  /* 0x0000000400b88947 */ /* 0x000fec0003800000 */
[----:B------:R-:W1:Y:S01]  /*0f20*/  LDC.64 R14, c[0x0][0x380] ;  /* 0x0000e000ff0e7b82 */ /* 0x000e620000000a00 */
[C---:B------:R-:W-:Y:S01]  /*0f30*/  LEA R3, R16.reuse, R21, 0x4 ;  /* 0x0000001510037211 */ /* 0x040fe200078e20ff */
[----:B------:R-:W-:-:S06]  /*0f40*/  IMAD R5, R16, 0x10, R19 ;  /* 0x0000001010057824 */ /* 0x000fcc00078e0213 */
[----:B------:R-:W2:Y:S01]  /*0f50*/  LDC.64 R12, c[0x0][0x390] ;  /* 0x0000e400ff0c7b82 */ /* 0x000ea20000000a00 */
[----:B-1----:R-:W-:-:S05]  /*0f60*/  IMAD.WIDE R14, R3, 0x8, R14 ;  /* 0x00000008030e7825 */ /* 0x002fca00078e020e */
[----:B------:R-:W3:Y:S01]  /*0f70*/  LDG.E.64 R34, desc[UR8][R14.64] ;  /* 0x000000080e227981 */ /* 0x000ee2000c1e1b00 */
[----:B--2---:R-:W-:-:S05]  /*0f80*/  IMAD.WIDE R12, R5, 0x8, R12 ;  /* 0x00000008050c7825 */ /* 0x004fca00078e020c */
[----:B------:R-:W2:Y:S01]  /*0f90*/  LDG.E.64 R36, desc[UR8][R12.64] ;  /* 0x000000080c247981 */ /* 0x000ea2000c1e1b00 */
[----:B------:R-:W1:Y:S01]  /*0fa0*/  S2UR UR5, SR_CgaCtaId ;  /* 0x00000000000579c3 */ /* 0x000e620000008800 */
[----:B------:R-:W-:Y:S02]  /*0fb0*/  UMOV UR4, 0x400 ;  /* 0x0000040000047882 */ /* 0x000fe40000000000 */
[----:B------:R-:W-:Y:S02]  /*0fc0*/  UIADD3 UR6, UPT, UPT, UR4, 0x800, URZ ;  /* 0x0000080004067890 */ /* 0x000fe4000fffe0ff */
[----:B-1----:R-:W-:Y:S02]  /*0fd0*/  ULEA UR4, UR5, UR4, 0x18 ;  /* 0x0000000405047291 */ /* 0x002fe4000f8ec0ff */
[----:B------:R-:W-:-:S04]  /*0fe0*/  ULEA UR6, UR5, UR6, 0x18 ;  /* 0x0000000605067291 */ /* 0x000fc8000f8ec0ff */
[----:B------:R-:W-:Y:S02]  /*0ff0*/  LEA R17, R2, UR4, 0x7 ;  /* 0x0000000402117c11 */ /* 0x000fe4000f8e38ff */
[----:B------:R-:W-:-:S03]  /*1000*/  LEA R3, R0, UR6, 0x3 ;  /* 0x0000000600037c11 */ /* 0x000fc6000f8e18ff */
[----:B------:R-:W-:Y:S01]  /*1010*/  IMAD R20, R0, 0x8, R17 ;  /* 0x0000000800147824 */ /* 0x000fe200078e0211 */
[----:B------:R-:W-:-:S04]  /*1020*/  LEA R18, R2, R3, 0x7 ;  /* 0x0000000302127211 */ /* 0x000fc800078e38ff */
[----:B---3--:R-:W-:Y:S04]  /*1030*/  STS.64 [R20], R34 ;  /* 0x0000002214007388 */ /* 0x008fe80000000a00 */
[----:B--2---:R-:W-:Y:S01]  /*1040*/  STS.64 [R18], R36 ;  /* 0x0000002412007388 */ /* 0x004fe20000000a00 */
[----:B------:R-:W-:Y:S06]  /*1050*/  BAR.SYNC.DEFER_BLOCKING 0x0 ;  /* 0x0000000000007b1d */ /* 0x000fec0000010000 */
[----:B------:R-:W-:Y:S04]  /*1060*/  LDS.64 R32, [R3] ;  /* 0x0000000003207984 */ /* 0x000fe80000000a00 */
[----:B------:R-:W1:Y:S04]  /*1070*/  LDS.128 R8, [R17] ;  /* 0x0000000011087984 */ /* 0x000e680000000c00 */
[----:B------:R-:W2:Y:S04]  /*1080*/  LDS.64 R30, [R3+0x80] ;  /* 0x00008000031e7984 */ /* 0x000ea80000000a00 */
[----:B------:R-:W-:Y:S04]  /*1090*/  LDS.64 R26, [R3+0x100] ;  /* 0x00010000031a7984 */ /* 0x000fe80000000a00 */
[----:B------:R-:W3:Y:S04]  /*10a0*/  LDS.128 R4, [R17+0x10] ;  /* 0x0000100011047984 */ /* 0x000ee80000000c00 */
[----:B------:R-:W4:Y:S01]  /*10b0*/  LDS.64 R24, [R3+0x180] ;  /* 0x0001800003187984 */ /* 0x000f220000000a00 */
[----:B-1----:R-:W-:-:S03]  /*10c0*/  DFMA R8, R8, R32, R28 ;  /* 0x000000200808722b */ /* 0x002fc6000000001c */
[----:B0-----:R-:W-:Y:S05]  /*10d0*/  LDS.64 R28, [R3+0x200] ;  /* 0x00020000031c7984 */ /* 0x001fea0000000a00 */
[----:B--2---:R-:W-:Y:S02]  /*10e0*/  DFMA R30, R30, R10, R8 ;  /* 0x0000000a1e1e722b */ /* 0x004fe40000000008 */
[----:B------:R-:W0:Y:S06]  /*10f0*/  LDS.128 R8, [R17+0x20] ;  /* 0x0000200011087984 */ /* 0x000e2c0000000c00 */
[----:B---3--:R-:W-:-:S02]  /*1100*/  DFMA R4, R4, R26, R30 ;  /* 0x0000001a0404722b */ /* 0x008fc4000000001e */
[----:B------:R-:W1:Y:S04]  /*1110*/  LDS.64 R30, [R3+0x280] ;  /* 0x00028000031e7984 */ /* 0x000e680000000a00 */
[----:B------:R-:W-:Y:S02]  /*1120*/  LDS.64 R26, [R3+0x300] ;  /* 0x00030000031a7984 */ /* 0x000fe40000000a00 */
[----:B----4-:R-:W-:Y:S02]  /*1130*/  DFMA R32, R24, R6, R4 ;  /* 0x000000061820722b */ /* 0x010fe40000000004 */
[----:B------:R-:W2:Y:S04]  /*1140*/  LDS.128 R4, [R17+0x30] ;  /* 0x0000300011047984 */ /* 0x000ea80000000c00 */
[----:B------:R-:W3:Y:S02]  /*1150*/  LDS.64 R24, [R3+0x380] ;  /* 0x0003800003187984 */ /* 0x000ee40000000a00 */
[----:B0-----:R-:W-:-:S02]  /*1160*/  DFMA R8, R8, R28, R32 ;  /* 0x0000001c0808722b */ /* 0x001fc40000000020 */
[----:B------:R-:W-:Y:S06]  /*1170*/  LDS.64 R28, [R3+0x400] ;  /* 0x00040000031c7984 */ /* 0x000fec0000000a00 */
[----:B-1----:R-:W-:Y:S02]  /*1180*/  DFMA R30, R30, R10, R8 ;  /* 0x0000000a1e1e722b */ /* 0x002fe40000000008 */
[----:B------:R-:W0:Y:S06]  /*1190*/  LDS.128 R8, [R17+0x40] ;  /* 0x0000400011087984 */ /* 0x000e2c0000000c00 */
[----:B--2---:R-:W-:-:S02]  /*11a0*/  DFMA R4, R4, R26, R30 ;  /* 0x0000001a0404722b */ /* 0x004fc4000000001e */
[----:B------:R-:W1:Y:S04]  /*11b0*/  LDS.64 R30, [R3+0x480] ;  /* 0x00048000031e7984 */ /* 0x000e680000000a00 */
[----:B------:R-:W-:Y:S02]  /*11c0*/  LDS.64 R26, [R3+0x500] ;  /* 0x00050000031a7984 */ /* 0x000fe40000000a00 */
[----:B---3--:R-:W-:Y:S02]  /*11d0*/  DFMA R32, R24, R6, R4 ;  /* 0x000000061820722b */ /* 0x008fe40000000004 */
[----:B------:R-:W2:Y:S04]  /*11e0*/  LDS.128 R4, [R17+0x50] ;  /* 0x0000500011047984 */ /* 0x000ea80000000c00 */
[----:B------:R-:W3:Y:S02]  /*11f0*/  LDS.64 R24, [R3+0x580] ;  /* 0x0005800003187984 */ /* 0x000ee40000000a00 */
[----:B0-----:R-:W-:-:S02]  /*1200*/  DFMA R8, R8, R28, R32 ;  /* 0x0000001c0808722b */ /* 0x001fc40000000020 */
[----:B------:R-:W-:Y:S06]  /*1210*/  LDS.64 R28, [R3+0x600] ;  /* 0x00060000031c7984 */ /* 0x000fec0000000a00 */
[----:B-1----:R-:W-:Y:S02]  /*1220*/  DFMA R30, R30, R10, R8 ;  /* 0x0000000a1e1e722b */ /* 0x002fe40000000008 */
[----:B------:R-:W0:Y:S06]  /*1230*/  LDS.128 R8, [R17+0x60] ;  /* 0x0000600011087984 */ /* 0x000e2c0000000c00 */
[----:B--2---:R-:W-:Y:S01]  /*1240*/  DFMA R4, R4, R26, R30 ;  /* 0x0000001a0404722b */ /* 0x004fe2000000001e */
[----:B------:R-:W1:Y:S04]  /*1250*/  LDS.64 R26, [R3+0x680] ;  /* 0x00068000031a7984 */ /* 0x000e680000000a00 */
[----:B------:R-:W-:Y:S03]  /*1260*/  LDS.64 R30, [R3+0x700] ;  /* 0x00070000031e7984 */ /* 0x000fe60000000a00 */
[----:B---3--:R-:W-:-:S02]  /*1270*/  DFMA R32, R24, R6, R4 ;  /* 0x000000061820722b */ /* 0x008fc40000000004 */
[----:B------:R-:W2:Y:S04]  /*1280*/  LDS.128 R4, [R17+0x70] ;  /* 0x0000700011047984 */ /* 0x000ea80000000c00 */
[----:B------:R-:W3:Y:S02]  /*1290*/  LDS.64 R24, [R3+0x780] ;  /* 0x0007800003187984 */ /* 0x000ee40000000a00 */
[----:B0-----:R-:W-:Y:S01]  /*12a0*/  DFMA R8, R8, R28, R32 ;  /* 0x0000001c0808722b */ /* 0x001fe20000000020 */
[----:B------:R-:W-:Y:S07]  /*12b0*/  BAR.SYNC.DEFER_BLOCKING 0x0 ;  /* 0x0000000000007b1d */ /* 0x000fee0000010000 */
[----:B-1----:R-:W-:-:S08]  /*12c0*/  DFMA R8, R26, R10, R8 ;  /* 0x0000000a1a08722b */ /* 0x002fd00000000008 */
[----:B--2---:R-:W-:-:S08]  /*12d0*/  DFMA R4, R4, R30, R8 ;  /* 0x0000001e0404722b */ /* 0x004fd00000000008 */
[----:B---3--:R-:W-:-:S07]  /*12e0*/  DFMA R24, R24, R6, R4 ;  /* 0x000000061818722b */ /* 0x008fce0000000004 */
[----:B------:R-:W-:Y:S04]  /*12f0*/  STG.E.64 desc[UR8][R22.64], R24 ;  /* 0x0000001816007986 */ /* 0x000fe8000c101b08 */
[----:B------:R-:W2:Y:S04]  /*1300*/  LDG.E.64 R36, desc[UR8][R14.64+0x80] ;  /* 0x000080080e247981 */ /* 0x000ea8000c1e1b00 */
[----:B------:R-:W3:Y:S01]  /*1310*/  LDG.E.64 R12, desc[UR8][R12.64+0x80] ;  /* 0x000080080c0c7981 */ /* 0x000ee2000c1e1b00 */
[----:B------:R-:W-:-:S03]  /*1320*/  VIADD R16, R16, 0x2 ;  /* 0x0000000210107836 */ /* 0x000fc60000000000 */
        /* <DEDUP_REMOVED lines=10> */
[----:B------:R-:W4:Y:S01]  /*13d0*/  LDS.128 R12, [R17+0x20] ;  /* 0x00002000110c7984 */ /* 0x000f220000000c00 */
[----:B0-----:R-:W-:-:S03]  /*13e0*/  DFMA R8, R8, R28, R24 ;  /* 0x0000001c0808722b */ /* 0x001fc60000000018 */
[----:B------:R-:W0:Y:S04]  /*13f0*/  LDS.64 R24, [R3+0x280] ;  /* 0x0002800003187984 */ /* 0x000e280000000a00 */
[----:B------:R-:W-:Y:S01]  /*1400*/  LDS.64 R28, [R3+0x300] ;  /* 0x00030000031c7984 */ /* 0x000fe20000000a00 */
[----:B-1----:R-:W-:-:S03]  /*1410*/  DFMA R34, R34, R10, R8 ;  /* 0x0000000a2222722b */ /* 0x002fc60000000008 */
[----:B------:R-:W1:Y:S05]  /*1420*/  LDS.128 R8, [R17+0x30] ;  /* 0x0000300011087984 */ /* 0x000e6a0000000c00 */
[----:B--2---:R-:W-:Y:S01]  /*1430*/  DFMA R34, R4, R32, R34 ;  /* 0x000000200422722b */ /* 0x004fe20000000022 */
[----:B------:R-:W2:Y:S07]  /*1440*/  LDS.64 R32, [R3+0x380] ;  /* 0x0003800003207984 */ /* 0x000eae0000000a00 */
[----:B---3--:R-:W-:Y:S01]  /*1450*/  DFMA R34, R26, R6, R34 ;  /* 0x000000061a22722b */ /* 0x008fe20000000022 */
[----:B------:R-:W-:Y:S04]  /*1460*/  LDS.64 R26, [R3+0x400] ;  /* 0x00040000031a7984 */ /* 0x000fe80000000a00 */
[----:B------:R-:W3:Y:S03]  /*1470*/  LDS.128 R4, [R17+0x40] ;  /* 0x0000400011047984 */ /* 0x000ee60000000c00 */
[----:B----4-:R-:W-:Y:S01]  /*1480*/  DFMA R34, R12, R30, R34 ;  /* 0x0000001e0c22722b */ /* 0x010fe20000000022 */
[----:B------:R-:W4:Y:S07]  /*1490*/  LDS.64 R30, [R3+0x480] ;  /* 0x00048000031e7984 */ /* 0x000f2e0000000a00 */
[----:B0-----:R-:W-:Y:S01]  /*14a0*/  DFMA R34, R24, R14, R34 ;  /* 0x0000000e1822722b */ /* 0x001fe20000000022 */
[----:B------:R-:W-:Y:S04]  /*14b0*/  LDS.64 R24, [R3+0x500] ;  /* 0x0005000003187984 */ /* 0x000fe80000000a00 */
[----:B------:R-:W0:Y:S03]  /*14c0*/  LDS.128 R12, [R17+0x50] ;  /* 0x00005000110c7984 */ /* 0x000e260000000c00 */
[----:B-1----:R-:W-:Y:S01]  /*14d0*/  DFMA R34, R8, R28, R34 ;  /* 0x0000001c0822722b */ /* 0x002fe20000000022 */
[----:B------:R-:W1:Y:S07]  /*14e0*/  LDS.64 R28, [R3+0x580] ;  /* 0x00058000031c7984 */ /* 0x000e6e0000000a00 */
[----:B--2---:R-:W-:Y:S01]  /*14f0*/  DFMA R34, R32, R10, R34 ;  /* 0x0000000a2022722b */ /* 0x004fe20000000022 */
[----:B------:R-:W-:Y:S04]  /*1500*/  LDS.64 R32, [R3+0x600] ;  /* 0x0006000003207984 */ /* 0x000fe80000000a00 */
[----:B------:R-:W2:Y:S03]  /*1510*/  LDS.128 R8, [R17+0x60] ;  /* 0x0000600011087984 */ /* 0x000ea60000000c00 */
[----:B---3--:R-:W-:Y:S01]  /*1520*/  DFMA R34, R4, R26, R34 ;  /* 0x0000001a0422722b */ /* 0x008fe20000000022 */
[----:B------:R-:W3:Y:S07]  /*1530*/  LDS.64 R26, [R3+0x680] ;  /* 0x00068000031a7984 */ /* 0x000eee0000000a00 */
[----:B----4-:R-:W-:Y:S01]  /*1540*/  DFMA R34, R30, R6, R34 ;  /* 0x000000061e22722b */ /* 0x010fe20000000022 */
[----:B------:R-:W-:Y:S04]  /*1550*/  LDS.64 R30, [R3+0x700] ;  /* 0x00070000031e7984 */ /* 0x000fe80000000a00 */
[----:B------:R-:W4:Y:S03]  /*1560*/  LDS.128 R4, [R17+0x70] ;  /* 0x0000700011047984 */ /* 0x000f260000000c00 */
[----:B0-----:R-:W-:Y:S01]  /*1570*/  DFMA R24, R12, R24, R34 ;  /* 0x000000180c18722b */ /* 0x001fe20000000022 */
[----:B------:R-:W0:Y:S07]  /*1580*/  LDS.64 R12, [R3+0x780] ;  /* 0x00078000030c7984 */ /* 0x000e2e0000000a00 */
[----:B-1----:R-:W-:-:S08]  /*1590*/  DFMA R14, R28, R14, R24 ;  /* 0x0000000e1c0e722b */ /* 0x002fd00000000018 */
[----:B--2---:R-:W-:-:S08]  /*15a0*/  DFMA R8, R8, R32, R14 ;  /* 0x000000200808722b */ /* 0x004fd0000000000e */
[----:B---3--:R-:W-:-:S08]  /*15b0*/  DFMA R8, R26, R10, R8 ;  /* 0x0000000a1a08722b */ /* 0x008fd00000000008 */
[----:B----4-:R-:W-:-:S08]  /*15c0*/  DFMA R4, R4, R30, R8 ;  /* 0x0000001e0404722b */ /* 0x010fd00000000008 */
[----:B0-----:R-:W-:Y:S01]  /*15d0*/  DFMA R28, R12, R6, R4 ;  /* 0x000000060c1c722b */ /* 0x001fe20000000004 */
[----:B------:R-:W-:Y:S06]  /*15e0*/  BAR.SYNC.DEFER_BLOCKING 0x0 ;  /* 0x0000000000007b1d */ /* 0x000fec0000010000 */
[----:B------:R1:W-:Y:S04]  /*15f0*/  STG.E.64 desc[UR8][R22.64], R28 ;  /* 0x0000001c16007986 */ /* 0x0003e8000c101b08 */
.L_x_2:
[----:B------:R-:W-:Y:S05]  /*1600*/  @P1 EXIT ;  /* 0x000000000000194d */ /* 0x000fea0003800000 */
[----:B------:R-:W2:Y:S01]  /*1610*/  LDC.64 R4, c[0x0][0x380] ;  /* 0x0000e000ff047b82 */ /* 0x000ea20000000a00 */
[C---:B------:R-:W-:Y:S01]  /*1620*/  IMAD R21, R16.reuse, 0x10, R21 ;  /* 0x0000001010157824 */ /* 0x040fe200078e0215 */
[----:B------:R-:W-:-:S06]  /*1630*/  LEA R19, R16, R19, 0x4 ;  /* 0x0000001310137211 */ /* 0x000fcc00078e20ff */
[----:B------:R-:W3:Y:S01]  /*1640*/  LDC.64 R6, c[0x0][0x390] ;  /* 0x0000e400ff067b82 */ /* 0x000ee20000000a00 */
[----:B--2---:R-:W-:-:S05]  /*1650*/  IMAD.WIDE R4, R21, 0x8, R4 ;  /* 0x0000000815047825 */ /* 0x004fca00078e0204 */
[----:B------:R-:W2:Y:S01]  /*1660*/  LDG.E.64 R20, desc[UR8][R4.64] ;  /* 0x0000000804147981 */ /* 0x000ea2000c1e1b00 */
[----:B---3--:R-:W-:-:S05]  /*1670*/  IMAD.WIDE R6, R19, 0x8, R6 ;  /* 0x0000000813067825 */ /* 0x008fca00078e0206 */
[----:B------:R-:W3:Y:S01]  /*1680*/  LDG.E.64 R30, desc[UR8][R6.64] ;  /* 0x00000008061e7981 */ /* 0x000ee2000c1e1b00 */
[----:B------:R-:W4:Y:S01]  /*1690*/  S2UR UR5, SR_CgaCtaId ;  /* 0x00000000000579c3 */ /* 0x000f220000008800 */
[----:B------:R-:W-:Y:S02]  /*16a0*/  UMOV UR4, 0x400 ;  /* 0x0000040000047882 */ /* 0x000fe40000000000 */
[----:B------:R-:W-:Y:S02]  /*16b0*/  UIADD3 UR6, UPT, UPT, UR4, 0x800, URZ ;  /* 0x0000080004067890 */ /* 0x000fe4000fffe0ff */
[----:B----4-:R-:W-:Y:S02]  /*16c0*/  ULEA UR4, UR5, UR4, 0x18 ;  /* 0x0000000405047291 */ /* 0x010fe4000f8ec0ff */
[----:B------:R-:W-:-:S04]  /*16d0*/  ULEA UR6, UR5, UR6, 0x18 ;  /* 0x0000000605067291 */ /* 0x000fc8000f8ec0ff */
[----:B------:R-:W-:Y:S02]  /*16e0*/  LEA R17, R2, UR4, 0x7 ;  /* 0x0000000402117c11 */ /* 0x000fe4000f8e38ff */
[----:B------:R-:W-:-:S03]  /*16f0*/  LEA R3, R0, UR6, 0x3 ;  /* 0x0000000600037c11 */ /* 0x000fc6000f8e18ff */
[----:B------:R-:W-:Y:S01]  /*1700*/  IMAD R37, R0, 0x8, R17 ;  /* 0x0000000800257824 */ /* 0x000fe200078e0211 */
[----:B------:R-:W-:-:S04]  /*1710*/  LEA R2, R2, R3, 0x7 ;  /* 0x0000000302027211 */ /* 0x000fc800078e38ff */
[----:B--2---:R-:W-:Y:S04]  /*1720*/  STS.64 [R37], R20 ;  /* 0x0000001425007388 */ /* 0x004fe80000000a00 */
[----:B---3--:R-:W-:Y:S01]  /*1730*/  STS.64 [R2], R30 ;  /* 0x0000001e02007388 */ /* 0x008fe20000000a00 */
[----:B------:R-:W-:Y:S06]  /*1740*/  BAR.SYNC.DEFER_BLOCKING 0x0 ;  /* 0x0000000000007b1d */ /* 0x000fec0000010000 */
[----:B------:R-:W-:Y:S04]  /*1750*/  LDS.64 R32, [R3] ;  /* 0x0000000003207984 */ /* 0x000fe80000000a00 */
[----:B------:R-:W2:Y:S04]  /*1760*/  LDS.128 R4, [R17] ;  /* 0x0000000011047984 */ /* 0x000ea80000000c00 */
[----:B------:R-:W3:Y:S04]  /*1770*/  LDS.64 R34, [R3+0x80] ;  /* 0x0000800003227984 */ /* 0x000ee80000000a00 */
[----:B------:R-:W-:Y:S04]  /*1780*/  LDS.64 R26, [R3+0x100] ;  /* 0x00010000031a7984 */ /* 0x000fe80000000a00 */
[----:B------:R-:W4:Y:S04]  /*1790*/  LDS.128 R12, [R17+0x10] ;  /* 0x00001000110c7984 */ /* 0x000f280000000c00 */
[----:B------:R-:W5:Y:S04]  /*17a0*/  LDS.64 R18, [R3+0x180] ;  /* 0x0001800003127984 */ /* 0x000f680000000a00 */
[----:B------:R-:W-:Y:S04]  /*17b0*/  LDS.64 R24, [R3+0x200] ;  /* 0x0002000003187984 */ /* 0x000fe80000000a00 */
[----:B------:R-:W5:Y:S04]  /*17c0*/  LDS.128 R8, [R17+0x20] ;  /* 0x0000200011087984 */ /* 0x000f680000000c00 */
[----:B------:R-:W-:Y:S01]  /*17d0*/  LDS.64 R20, [R3+0x300] ;  /* 0x0003000003147984 */ /* 0x000fe20000000a00 */
[----:B--2---:R-:W-:-:S03]  /*17e0*/  DFMA R4, R4, R32, R28 ;  /* 0x000000200404722b */ /* 0x004fc6000000001c */
[----:B01----:R-:W0:Y:S05]  /*17f0*/  LDS.64 R28, [R3+0x280] ;  /* 0x00028000031c7984 */ /* 0x003e2a0000000a00 */
[----:B---3--:R-:W-:Y:S02]  /*1800*/  DFMA R34, R34, R6, R4 ;  /* 0x000000062222722b */ /* 0x008fe40000000004 */
[----:B------:R-:W1:Y:S06]  /*1810*/  LDS.128 R4, [R17+0x30] ;  /* 0x0000300011047984 */ /* 0x000e6c0000000c00 */
[----:B----4-:R-:W-:Y:S01]  /*1820*/  DFMA R12, R12, R26, R34 ;  /* 0x0000001a0c0c722b */ /* 0x010fe20000000022 */
[----:B------:R-:W2:Y:S07]  /*1830*/  LDS.64 R26, [R3+0x380] ;  /* 0x00038000031a7984 */ /* 0x000eae0000000a00 */
[----:B-----5:R-:W-:Y:S01]  /*1840*/  DFMA R30, R18, R14, R12 ;  /* 0x0000000e121e722b */ /* 0x020fe2000000000c */
[----:B------:R-:W-:Y:S04]  /*1850*/  LDS.64 R18, [R3+0x400] ;  /* 0x0004000003127984 */ /* 0x000fe80000000a00 */
[----:B------:R-:W3:Y:S03]  /*1860*/  LDS.128 R12, [R17+0x40] ;  /* 0x00004000110c7984 */ /* 0x000ee60000000c00 */
[----:B------:R-:W-:Y:S01]  /*1870*/  DFMA R8, R8, R24, R30 ;  /* 0x000000180808722b */ /* 0x000fe2000000001e */
        /* <DEDUP_REMOVED lines=22> */
[----:B------:R-:W-:Y:S01]  /*19e0*/  STG.E.64 desc[UR8][R22.64], R4 ;  /* 0x0000000416007986 */ /* 0x000fe2000c101b08 */
[----:B------:R-:W-:Y:S05]  /*19f0*/  EXIT ;  /* 0x000000000000794d */ /* 0x000fea0003800000 */
.L_x_3:
[----:B------:R-:W-:-:S00]  /*1a00*/  BRA `(.L_x_3) ;  /* 0xfffffffc00fc7947 */ /* 0x000fc0000383ffff */
[----:B------:R-:W-:-:S00]  /*1a10*/  NOP ;  /* 0x0000000000007918 */ /* 0x000fc00000000000 */
        /* <DEDUP_REMOVED lines=14> */
.L_x_43:


//--------------------- .text._Z6mxm_1dPdiS_iS_i  --------------------------
	.section	.text._Z6mxm_1dPdiS_iS_i,"ax",@progbits
	.align	128
        .global         _Z6mxm_1dPdiS_iS_i
        .type           _Z6mxm_1dPdiS_iS_i,@function
        .size           _Z6mxm_1dPdiS_iS_i,(.L_x_44 - _Z6mxm_1dPdiS_iS_i)
        .other          _Z6mxm_1dPdiS_iS_i,@"STO_CUDA_ENTRY STV_DEFAULT"
_Z6mxm_1dPdiS_iS_i:
.text._Z6mxm_1dPdiS_iS_i:
[----:B------:R-:W-:Y:S01]  /*0000*/  LDC R1, c[0x0][0x37c] ;  /* 0x0000df00ff017b82 */ /* 0x000fe20000000800 */
[----:B------:R-:W0:Y:S07]  /*0010*/  S2R R5, SR_TID.X ;  /* 0x0000000000057919 */ /* 0x000e2e0000002100 */
[----:B------:R-:W0:Y:S08]  /*0020*/  S2UR UR4, SR_CTAID.X ;  /* 0x00000000000479c3 */ /* 0x000e300000002500 */
[----:B------:R-:W0:Y:S08]  /*0030*/  LDC R0, c[0x0][0x360] ;  /* 0x0000d800ff007b82 */ /* 0x000e300000000800 */
[----:B------:R-:W1:Y:S08]  /*0040*/  LDC R2, c[0x0][0x3a8] ;  /* 0x0000ea00ff027b82 */ /* 0x000e700000000800 */
[----:B------:R-:W2:Y:S01]  /*0050*/  LDC R3, c[0x0][0x388] ;  /* 0x0000e200ff037b82 */ /* 0x000ea20000000800 */
[----:B0-----:R-:W-:Y:S01]  /*0060*/  IMAD R0, R0, UR4, R5 ;  /* 0x0000000400007c24 */ /* 0x001fe2000f8e0205 */
[----:B-1----:R-:W-:-:S04]  /*0070*/  ISETP.GE.AND P0, PT, R2, 0x1, PT ;  /* 0x000000010200780c */ /* 0x002fc80003f06270 */
[----:B--2---:R-:W-:-:S13]  /*0080*/  ISETP.GE.OR P0, PT, R0, R3, !P0 ;  /* 0x000000030000720c */ /* 0x004fda0004706670 */
[----:B------:R-:W-:Y:S05]  /*0090*/  @P0 EXIT ;  /* 0x000000000000094d */ /* 0x000fea0003800000 */
[----:B------:R-:W0:Y:S01]  /*00a0*/  LDCU UR5, c[0x0][0x398] ;  /* 0x00007300ff0577ac */ /* 0x000e220008000800 */
[----:B------:R-:W1:Y:S01]  /*00b0*/  LDCU.64 UR12, c[0x0][0x358] ;  /* 0x00006b00ff0c77ac */ /* 0x000e620008000a00 */
[----:B0-----:R-:W-:-:S09]  /*00c0*/  UISETP.GE.AND UP0, UPT, UR5, 0x1, UPT ;  /* 0x000000010500788c */ /* 0x001fd2000bf06270 */
[----:B-1----:R-:W-:Y:S05]  /*00d0*/  BRA.U !UP0, `(.L_x_4) ;  /* 0x0000000908387547 */ /* 0x002fea000b800000 */
[----:B------:R-:W-:Y:S02]  /*00e0*/  ULOP3.LUT UR10, UR5, 0x7ffffff8, URZ, 0xc0, !UPT ;  /* 0x7ffffff8050a7892 */ /* 0x000fe4000f8ec0ff */
[----:B------:R-:W-:Y:S02]  /*00f0*/  ULOP3.LUT UR5, UR5, 0x7, URZ, 0xc0, !UPT ;  /* 0x0000000705057892 */ /* 0x000fe4000f8ec0ff */
[----:B------:R-:W-:Y:S01]  /*0100*/  UIADD3 UR8, UPT, UPT, -UR10, URZ, URZ ;  /* 0x000000ff0a087290 */ /* 0x000fe2000fffe1ff */
[----:B------:R-:W-:-:S11]  /*0110*/  UMOV UR4, URZ ;  /* 0x000000ff00047c82 */ /* 0x000fd60008000000 */
.L_x_10:
[----:B0-----:R-:W0:Y:S01]  /*0120*/  LDCU UR9, c[0x0][0x398] ;  /* 0x00007300ff0977ac */ /* 0x001e220008000800 */
[----:B------:R-:W-:Y:S01]  /*0130*/  HFMA2 R3, -RZ, RZ, 0, 0 ;  /* 0x00000000ff037431 */ /* 0x000fe200000001ff */
[----:B------:R-:W-:Y:S01]  /*0140*/  CS2R R12, SRZ ;  /* 0x00000000000c7805 */ /* 0x000fe2000001ff00 */
[----:B0-----:R-:W-:Y:S02]  /*0150*/  UISETP.GE.U32.AND UP0, UPT, UR9, 0x8, UPT ;  /* 0x000000080900788c */ /* 0x001fe4000bf06070 */
[----:B------:R-:W-:-:S07]  /*0160*/  UIMAD UR14, UR4, UR9, URZ ;  /* 0x00000009040e72a4 */ /* 0x000fce000f8e02ff */
[----:B------:R-:W-:Y:S05]  /*0170*/  BRA.U !UP0, `(.L_x_5) ;  /* 0x0000000108d07547 */ /* 0x000fea000b800000 */
[----:B------:R-:W0:Y:S01]  /*0180*/  LDCU.64 UR6, c[0x0][0x390] ;  /* 0x00007200ff0677ac */ /* 0x000e220008000a00 */
[----:B------:R-:W-:Y:S02]  /*0190*/  MOV R24, R0 ;  /* 0x0000000000187202 */ /* 0x000fe40000000f00 */
[----:B------:R-:W-:Y:S01]  /*01a0*/  CS2R R12, SRZ ;  /* 0x00000000000c7805 */ /* 0x000fe2000001ff00 */
[----:B0-----:R-:W-:-:S04]  /*01b0*/  UIMAD.WIDE.U32 UR6, UR14, 0x8, UR6 ;  /* 0x000000080e0678a5 */ /* 0x001fc8000f8e0006 */
[----:B------:R-:W-:-:S04]  /*01c0*/  UIADD3 UR11, UP0, UPT, UR6, 0x20, URZ ;  /* 0x00000020060b7890 */ /* 0x000fc8000ff1e0ff */
[----:B------:R-:W-:Y:S02]  /*01d0*/  UIADD3.X UR6, UPT, UPT, URZ, UR7, URZ, UP0, !UPT ;  /* 0x00000007ff067290 */ /* 0x000fe400087fe4ff */
[----:B------:R-:W-:-:S04]  /*01e0*/  MOV R10, UR11 ;  /* 0x0000000b000a7c02 */ /* 0x000fc80008000f00 */
[----:B------:R-:W-:Y:S01]  /*01f0*/  MOV R11, UR6 ;  /* 0x00000006000b7c02 */ /* 0x000fe20008000f00 */
[----:B------:R-:W-:-:S06]  /*0200*/  UMOV UR6, UR8 ;  /* 0x0000000800067c82 */ /* 0x000fcc0008000000 */
.L_x_6:
[----:B------:R-:W0:Y:S01]  /*0210*/  LDC.64 R22, c[0x0][0x380] ;  /* 0x0000e000ff167b82 */ /* 0x000e220000000a00 */
[----:B------:R-:W-:Y:S02]  /*0220*/  MOV R2, R10 ;  /* 0x0000000a00027202 */ /* 0x000fe40000000f00 */
[----:B------:R-:W-:-:S05]  /*0230*/  MOV R3, R11 ;  /* 0x0000000b00037202 */ /* 0x000fca0000000f00 */
[----:B------:R-:W1:Y:S01]  /*0240*/  LDC R25, c[0x0][0x388] ;  /* 0x0000e200ff197b82 */ /* 0x000e620000000800 */
[----:B------:R-:W2:Y:S04]  /*0250*/  LDG.E.64 R6, desc[UR12][R2.64+-0x20] ;  /* 0xffffe00c02067981 */ /* 0x000ea8000c1e1b00 */
[----:B------:R-:W3:Y:S04]  /*0260*/  LDG.E.64 R20, desc[UR12][R2.64+-0x18] ;  /* 0xffffe80c02147981 */ /* 0x000ee8000c1e1b00 */
[----:B------:R-:W4:Y:S04]  /*0270*/  LDG.E.64 R18, desc[UR12][R2.64+-0x10] ;  /* 0xfffff00c02127981 */ /* 0x000f28000c1e1b00 */
[----:B------:R-:W5:Y:S01]  /*0280*/  LDG.E.64 R8, desc[UR12][R2.64+-0x8] ;  /* 0xfffff80c02087981 */ /* 0x000f62000c1e1b00 */
[----:B0-----:R-:W-:-:S05]  /*0290*/  IMAD.WIDE R22, R24, 0x8, R22 ;  /* 0x0000000818167825 */ /* 0x001fca00078e0216 */
[----:B------:R-:W2:Y:S01]  /*02a0*/  LDG.E.64 R14, desc[UR12][R22.64] ;  /* 0x0000000c160e7981 */ /* 0x000ea2000c1e1b00 */
[----:B-1----:R-:W-:-:S05]  /*02b0*/  IMAD.WIDE R26, R25, 0x8, R22 ;  /* 0x00000008191a7825 */ /* 0x002fca00078e0216 */
[----:B------:R0:W3:Y:S02]  /*02c0*/  LDG.E.64 R10, desc[UR12][R26.64] ;  /* 0x0000000c1a0a7981 */ /* 0x0000e4000c1e1b00 */
[----:B0-----:R-:W-:-:S05]  /*02d0*/  IMAD.WIDE R26, R25, 0x8, R26 ;  /* 0x00000008191a7825 */ /* 0x001fca00078e021a */
[----:B------:R-:W4:Y:S01]  /*02e0*/  LDG.E.64 R16, desc[UR12][R26.64] ;  /* 0x0000000c1a107981 */ /* 0x000f22000c1e1b00 */
[----:B------:R-:W-:-:S05]  /*02f0*/  IMAD.WIDE R28, R25, 0x8, R26 ;  /* 0x00000008191c7825 */ /* 0x000fca00078e021a */
[----:B------:R0:W5:Y:S02]  /*0300*/  LDG.E.64 R4, desc[UR12][R28.64] ;  /* 0x0000000c1c047981 */ /* 0x000164000c1e1b00 */
[----:B0-----:R-:W-:-:S04]  /*0310*/  IMAD.WIDE R28, R25, 0x8, R28 ;  /* 0x00000008191c7825 */ /* 0x001fc800078e021c */
[----:B------:R-:W-:-:S04]  /*0320*/  IMAD.WIDE R22, R25, 0x8, R28 ;  /* 0x0000000819167825 */ /* 0x000fc800078e021c */
[----:B------:R-:W-:Y:S01]  /*0330*/  IMAD.WIDE R26, R25, 0x8, R22 ;  /* 0x00000008191a7825 */ /* 0x000fe200078e0216 */
[----:B--2---:R-:W-:Y:S01]  /*0340*/  DFMA R12, R14, R6, R12 ;  /* 0x000000060e0c722b */ /* 0x004fe2000000000c */
[----:B------:R-:W2:Y:S04]  /*0350*/  LDG.E.64 R6, desc[UR12][R2.64] ;  /* 0x0000000c02067981 */ /* 0x000ea8000c1e1b00 */
[----:B------:R-:W2:Y:S03]  /*0360*/  LDG.E.64 R14, desc[UR12][R28.64] ;  /* 0x0000000c1c0e7981 */ /* 0x000ea6000c1e1b00 */
[----:B---3--:R-:W-:Y:S02]  /*0370*/  DFMA R20, R10, R20, R12 ;  /* 0x000000140a14722b */ /* 0x008fe4000000000c */
[----:B------:R-:W3:Y:S04]  /*0380*/  LDG.E.64 R12, desc[UR12][R2.64+0x8] ;  /* 0x0000080c020c7981 */ /* 0x000ee8000c1e1b00 */
[----:B------:R-:W3:Y:S02]  /*0390*/  LDG.E.64 R10, desc[UR12][R22.64] ;  /* 0x0000000c160a7981 */ /* 0x000ee4000c1e1b00 */
[----:B----4-:R-:W-:-:S02]  /*03a0*/  DFMA R20, R16, R18, R20 ;  /* 0x000000121014722b */ /* 0x010fc40000000014 */
[----:B------:R-:W4:Y:S04]  /*03b0*/  LDG.E.64 R18, desc[UR12][R2.64+0x10] ;  /* 0x0000100c02127981 */ /* 0x000f28000c1e1b00 */
[----:B------:R0:W4:Y:S02]  /*03c0*/  LDG.E.64 R16, desc[UR12][R26.64] ;  /* 0x0000000c1a107981 */ /* 0x000124000c1e1b00 */
[----:B-----5:R-:W-:Y:S02]  /*03d0*/  DFMA R20, R4, R8, R20 ;  /* 0x000000080414722b */ /* 0x020fe40000000014 */
[----:B------:R-:W5:Y:S01]  /*03e0*/  LDG.E.64 R4, desc[UR12][R2.64+0x18] ;  /* 0x0000180c02047981 */ /* 0x000f62000c1e1b00 */
[----:B0-----:R-:W-:-:S05]  /*03f0*/  IMAD.WIDE R26, R25, 0x8, R26 ;  /* 0x00000008191a7825 */ /* 0x001fca00078e021a */
[----:B------:R-:W5:Y:S01]  /*0400*/  LDG.E.64 R8, desc[UR12][R26.64] ;  /* 0x0000000c1a087981 */ /* 0x000f62000c1e1b00 */
[----:B------:R-:W-:-:S04]  /*0410*/  UIADD3 UR6, UPT, UPT, UR6, 0x8, URZ ;  /* 0x0000000806067890 */ /* 0x000fc8000fffe0ff */
[----:B------:R-:W-:Y:S01]  /*0420*/  UISETP.NE.AND UP0, UPT, UR6, URZ, UPT ;  /* 0x000000ff0600728c */ /* 0x000fe2000bf05270 */
[----:B------:R-:W-:Y:S01]  /*0430*/  LEA R24, R25, R24, 0x3 ;  /* 0x0000001819187211 */ /* 0x000fe200078e18ff */
[----:B--2---:R-:W-:-:S08]  /*0440*/  DFMA R6, R14, R6, R20 ;  /* 0x000000060e06722b */ /* 0x004fd00000000014 */
[----:B---3--:R-:W-:Y:S01]  /*0450*/  DFMA R6, R10, R12, R6 ;  /* 0x0000000c0a06722b */ /* 0x008fe20000000006 */
[----:B------:R-:W-:-:S07]  /*0460*/  IADD3 R10, P0, PT, R2, 0x40, RZ ;  /* 0x00000040020a7810 */ /* 0x000fce0007f1e0ff */
[----:B----4-:R-:W-:Y:S01]  /*0470*/  DFMA R6, R16, R18, R6 ;  /* 0x000000121006722b */ /* 0x010fe20000000006 */
[----:B------:R-:W-:-:S07]  /*0480*/  IADD3.X R11, PT, PT, RZ, R3, RZ, P0, !PT ;  /* 0x00000003ff0b7210 */ /* 0x000fce00007fe4ff */
[----:B-----5:R-:W-:Y:S01]  /*0490*/  DFMA R12, R8, R4, R6 ;  /* 0x00000004080c722b */ /* 0x020fe20000000006 */
[----:B------:R-:W-:Y:S10]  /*04a0*/  BRA.U UP0, `(.L_x_6) ;  /* 0xfffffffd00587547 */ /* 0x000ff4000b83ffff */
[----:B------:R-:W-:-:S07]  /*04b0*/  MOV R3, UR10 ;  /* 0x0000000a00037c02 */ /* 0x000fce0008000f00 */
.L_x_5:
[----:B------:R-:W-:-:S09]  /*04c0*/  UISETP.NE.AND UP0, UPT, UR5, URZ, UPT ;  /* 0x000000ff0500728c */ /* 0x000fd2000bf05270 */
[----:B------:R-:W-:Y:S05]  /*04d0*/  BRA.U !UP0, `(.L_x_7) ;  /* 0x0000000508107547 */ /* 0x000fea000b800000 */
[----:B------:R-:W-:Y:S02]  /*04e0*/  UIADD3 UR6, UPT, UPT, UR5, -0x1, URZ ;  /* 0xffffffff05067890 */ /* 0x000fe4000fffe0ff */
[----:B------:R-:W-:Y:S02]  /*04f0*/  ULOP3.LUT UP1, UR7, UR9, 0x3, URZ, 0xc0, !UPT ;  /* 0x0000000309077892 */ /* 0x000fe4000f82c0ff */
[----:B------:R-:W-:-:S09]  /*0500*/  UISETP.GE.U32.AND UP0, UPT, UR6, 0x3, UPT ;  /* 0x000000030600788c */ /* 0x000fd2000bf06070 */
[----:B------:R-:W-:Y:S05]  /*0510*/  BRA.U !UP0, `(.L_x_8) ;  /* 0x0000000108707547 */ /* 0x000fea000b800000 */
[----:B------:R-:W0:Y:S01]  /*0520*/  LDC R2, c[0x0][0x388] ;  /* 0x0000e200ff027b82 */ /* 0x000e220000000800 */
[C---:B------:R-:W-:Y:S02]  /*0530*/  IADD3 R11, PT, PT, R3.reuse, UR14, RZ ;  /* 0x0000000e030b7c10 */ /* 0x040fe4000fffe0ff */
[----:B------:R-:W-:-:S05]  /*0540*/  IADD3 R10, P0, PT, R3, UR14, RZ ;  /* 0x0000000e030a7c10 */ /* 0x000fca000ff1e0ff */
[----:B------:R-:W1:Y:S08]  /*0550*/  LDC.64 R6, c[0x0][0x390] ;  /* 0x0000e400ff067b82 */ /* 0x000e700000000a00 */
[----:B------:R-:W2:Y:S08]  /*0560*/  LDC.64 R22, c[0x0][0x380] ;  /* 0x0000e000ff167b82 */ /* 0x000eb00000000a00 */
[----:B------:R-:W3:Y:S01]  /*0570*/  LDC.64 R4, c[0x0][0x390] ;  /* 0x0000e400ff047b82 */ /* 0x000ee20000000a00 */
[----:B0-----:R-:W-:-:S02]  /*0580*/  IMAD R9, R3, R2, R0 ;  /* 0x0000000203097224 */ /* 0x001fc400078e0200 */
[----:B-1----:R-:W-:Y:S01]  /*0590*/  IMAD.WIDE.U32 R6, R11, 0x8, R6 ;  /* 0x000000080b067825 */ /* 0x002fe200078e0006 */
[----:B------:R-:W-:-:S05]  /*05a0*/  IADD3.X R11, PT, PT, RZ, RZ, RZ, P0, !PT ;  /* 0x000000ffff0b7210 */ /* 0x000fca00007fe4ff */
[----:B------:R-:W4:Y:S01]  /*05b0*/  LDG.E.64 R6, desc[UR12][R6.64] ;  /* 0x0000000c06067981 */ /* 0x000f22000c1e1b00 */
[----:B--2---:R-:W-:-:S05]  /*05c0*/  IMAD.WIDE R22, R9, 0x8, R22 ;  /* 0x0000000809167825 */ /* 0x004fca00078e0216 */
[----:B------:R-:W4:Y:S01]  /*05d0*/  LDG.E.64 R8, desc[UR12][R22.64] ;  /* 0x0000000c16087981 */ /* 0x000f22000c1e1b00 */
[----:B---3--:R-:W-:Y:S01]  /*05e0*/  LEA R4, P0, R10, R4, 0x3 ;  /* 0x000000040a047211 */ /* 0x008fe200078018ff */
[----:B------:R-:W-:-:S03]  /*05f0*/  IMAD.WIDE R24, R2, 0x8, R22 ;  /* 0x0000000802187825 */ /* 0x000fc600078e0216 */
[----:B------:R-:W-:Y:S02]  /*0600*/  LEA.HI.X R5, R10, R5, R11, 0x3, P0 ;  /* 0x000000050a057211 */ /* 0x000fe400000f1c0b */
[----:B------:R-:W2:Y:S01]  /*0610*/  LDG.E.64 R10, desc[UR12][R24.64] ;  /* 0x0000000c180a7981 */ /* 0x000ea2000c1e1b00 */
[----:B------:R-:W-:-:S03]  /*0620*/  IMAD.WIDE R26, R2, 0x8, R24 ;  /* 0x00000008021a7825 */ /* 0x000fc600078e0218 */
[----:B------:R-:W2:Y:S04]  /*0630*/  LDG.E.64 R14, desc[UR12][R4.64+0x8] ;  /* 0x0000080c040e7981 */ /* 0x000ea8000c1e1b00 */
[----:B------:R-:W3:Y:S01]  /*0640*/  LDG.E.64 R16, desc[UR12][R4.64+0x10] ;  /* 0x0000100c04107981 */ /* 0x000ee2000c1e1b00 */
[----:B------:R-:W-:-:S03]  /*0650*/  IMAD.WIDE R28, R2, 0x8, R26 ;  /* 0x00000008021c7825 */ /* 0x000fc600078e021a */
[----:B------:R-:W3:Y:S04]  /*0660*/  LDG.E.64 R18, desc[UR12][R26.64] ;  /* 0x0000000c1a127981 */ /* 0x000ee8000c1e1b00 */
[----:B------:R-:W5:Y:S04]  /*0670*/  LDG.E.64 R20, desc[UR12][R4.64+0x18] ;  /* 0x0000180c04147981 */ /* 0x000f68000c1e1b00 */
[----:B------:R-:W5:Y:S01]  /*0680*/  LDG.E.64 R28, desc[UR12][R28.64] ;  /* 0x0000000c1c1c7981 */ /* 0x000f62000c1e1b00 */
[----:B------:R-:W-:Y:S01]  /*0690*/  IADD3 R3, PT, PT, R3, 0x4, RZ ;  /* 0x0000000403037810 */ /* 0x000fe20007ffe0ff */
[----:B----4-:R-:W-:-:S08]  /*06a0*/  DFMA R6, R8, R6, R12 ;  /* 0x000000060806722b */ /* 0x010fd0000000000c */
[----:B--2---:R-:W-:-:S08]  /*06b0*/  DFMA R6, R10, R14, R6 ;  /* 0x0000000e0a06722b */ /* 0x004fd00000000006 */
[----:B---3--:R-:W-:-:S08]  /*06c0*/  DFMA R6, R18, R16, R6 ;  /* 0x000000101206722b */ /* 0x008fd00000000006 */
[----:B-----5:R-:W-:-:S11]  /*06d0*/  DFMA R12, R28, R20, R6 ;  /* 0x000000141c0c722b */ /* 0x020fd60000000006 */
.L_x_8:
[----:B------:R-:W-:Y:S05]  /*06e0*/  BRA.U !UP1, `(.L_x_7) ;  /* 0x00000001098c7547 */ /* 0x000fea000b800000 */
[----:B------:R-:W-:Y:S02]  /*06f0*/  UISETP.NE.AND UP0, UPT, UR7, 0x1, UPT ;  /* 0x000000010700788c */ /* 0x000fe4000bf05270 */
[----:B------:R-:W-:-:S04]  /*0700*/  ULOP3.LUT UR6, UR9, 0x1, URZ, 0xc0, !UPT ;  /* 0x0000000109067892 */ /* 0x000fc8000f8ec0ff */
[----:B------:R-:W-:-:S03]  /*0710*/  UISETP.NE.U32.AND UP1, UPT, UR6, 0x1, UPT ;  /* 0x000000010600788c */ /* 0x000fc6000bf25070 */
[----:B------:R-:W-:Y:S08]  /*0720*/  BRA.U !UP0, `(.L_x_9) ;  /* 0x0000000108507547 */ /* 0x000ff0000b800000 */
[----:B------:R-:W0:Y:S01]  /*0730*/  LDC R17, c[0x0][0x388] ;  /* 0x0000e200ff117b82 */ /* 0x000e220000000800 */
[C---:B------:R-:W-:Y:S02]  /*0740*/  IADD3 R11, PT, PT, R3.reuse, UR14, RZ ;  /* 0x0000000e030b7c10 */ /* 0x040fe4000fffe0ff */
[----:B------:R-:W-:-:S05]  /*0750*/  IADD3 R2, P0, PT, R3, UR14, RZ ;  /* 0x0000000e03027c10 */ /* 0x000fca000ff1e0ff */
[----:B------:R-:W1:Y:S08]  /*0760*/  LDC.64 R8, c[0x0][0x390] ;  /* 0x0000e400ff087b82 */ /* 0x000e700000000a00 */
[----:B------:R-:W2:Y:S08]  /*0770*/  LDC.64 R6, c[0x0][0x380] ;  /* 0x0000e000ff067b82 */ /* 0x000eb00000000a00 */
[----:B------:R-:W3:Y:S01]  /*0780*/  LDC.64 R4, c[0x0][0x390] ;  /* 0x0000e400ff047b82 */ /* 0x000ee20000000a00 */
[----:B0-----:R-:W-:-:S02]  /*0790*/  IMAD R15, R3, R17, R0 ;  /* 0x00000011030f7224 */ /* 0x001fc400078e0200 */
[----:B-1----:R-:W-:-:S06]  /*07a0*/  IMAD.WIDE.U32 R10, R11, 0x8, R8 ;  /* 0x000000080b0a7825 */ /* 0x002fcc00078e0008 */
[----:B------:R-:W4:Y:S01]  /*07b0*/  LDG.E.64 R10, desc[UR12][R10.64] ;  /* 0x0000000c0a0a7981 */ /* 0x000f22000c1e1b00 */
[----:B--2---:R-:W-:Y:S01]  /*07c0*/  IMAD.WIDE R6, R15, 0x8, R6 ;  /* 0x000000080f067825 */ /* 0x004fe200078e0206 */
[----:B------:R-:W-:-:S04]  /*07d0*/  IADD3.X R15, PT, PT, RZ, RZ, RZ, P0, !PT ;  /* 0x000000ffff0f7210 */ /* 0x000fc800007fe4ff */
[----:B------:R-:W4:Y:S01]  /*07e0*/  LDG.E.64 R8, desc[UR12][R6.64] ;  /* 0x0000000c06087981 */ /* 0x000f22000c1e1b00 */
[----:B---3--:R-:W-:-:S04]  /*07f0*/  LEA R14, P0, R2, R4, 0x3 ;  /* 0x00000004020e7211 */ /* 0x008fc800078018ff */
[----:B------:R-:W-:Y:S01]  /*0800*/  LEA.HI.X R15, R2, R5, R15, 0x3, P0 ;  /* 0x00000005020f7211 */ /* 0x000fe200000f1c0f */
[----:B------:R-:W-:-:S05]  /*0810*/  IMAD.WIDE R4, R17, 0x8, R6 ;  /* 0x0000000811047825 */ /* 0x000fca00078e0206 */
[----:B------:R-:W2:Y:S04]  /*0820*/  LDG.E.64 R14, desc[UR12][R14.64+0x8] ;  /* 0x0000080c0e0e7981 */ /* 0x000ea8000c1e1b00 */
[----:B------:R-:W2:Y:S01]  /*0830*/  LDG.E.64 R4, desc[UR12][R4.64] ;  /* 0x0000000c04047981 */ /* 0x000ea2000c1e1b00 */
[----:B------:R-:W-:Y:S01]  /*0840*/  IADD3 R3, PT, PT, R3, 0x2, RZ ;  /* 0x0000000203037810 */ /* 0x000fe20007ffe0ff */
[----:B----4-:R-:W-:-:S08]  /*0850*/  DFMA R8, R8, R10, R12 ;  /* 0x0000000a0808722b */ /* 0x010fd0000000000c */
[----:B--2---:R-:W-:-:S11]  /*0860*/  DFMA R12, R4, R14, R8 ;  /* 0x0000000e040c722b */ /* 0x004fd60000000008 */
.L_x_9:
[----:B------:R-:W-:Y:S05]  /*0870*/  BRA.U UP1, `(.L_x_7) ;  /* 0x0000000101287547 */ /* 0x000fea000b800000 */
[----:B------:R-:W0:Y:S01]  /*0880*/  LDC.64 R4, c[0x0][0x390] ;  /* 0x0000e400ff047b82 */ /* 0x000e220000000a00 */
[----:B------:R-:W1:Y:S01]  /*0890*/  LDCU UR6, c[0x0][0x388] ;  /* 0x00007100ff0677ac */ /* 0x000e620008000800 */
[----:B------:R-:W-:-:S06]  /*08a0*/  IADD3 R9, PT, PT, R3, UR14, RZ ;  /* 0x0000000e03097c10 */ /* 0x000fcc000fffe0ff */
[----:B------:R-:W2:Y:S01]  /*08b0*/  LDC.64 R6, c[0x0][0x380] ;  /* 0x0000e000ff067b82 */ /* 0x000ea20000000a00 */
[----:B-1----:R-:W-:Y:S02]  /*08c0*/  IMAD R3, R3, UR6, R0 ;  /* 0x0000000603037c24 */ /* 0x002fe4000f8e0200 */
[----:B0-----:R-:W-:-:S06]  /*08d0*/  IMAD.WIDE.U32 R4, R9, 0x8, R4 ;  /* 0x0000000809047825 */ /* 0x001fcc00078e0004 */
[----:B------:R-:W3:Y:S01]  /*08e0*/  LDG.E.64 R4, desc[UR12][R4.64] ;  /* 0x0000000c04047981 */ /* 0x000ee2000c1e1b00 */
[----:B--2---:R-:W-:-:S06]  /*08f0*/  IMAD.WIDE R2, R3, 0x8, R6 ;  /* 0x0000000803027825 */ /* 0x004fcc00078e0206 */
[----:B------:R-:W3:Y:S02]  /*0900*/  LDG.E.64 R2, desc[UR12][R2.64] ;  /* 0x0000000c02027981 */ /* 0x000ee4000c1e1b00 */
[----:B---3--:R-:W-:-:S11]  /*0910*/  DFMA R12, R2, R4, R12 ;  /* 0x00000004020c722b */ /* 0x008fd6000000000c */
.L_x_7:
[----:B------:R-:W0:Y:S08]  /*0920*/  LDC R5, c[0x0][0x388] ;  /* 0x0000e200ff057b82 */ /* 0x000e300000000800 */
[----:B------:R-:W1:Y:S08]  /*0930*/  LDC R4, c[0x0][0x3a8] ;  /* 0x0000ea00ff047b82 */ /* 0x000e700000000800 */
[----:B------:R-:W2:Y:S01]  /*0940*/  LDC.64 R2, c[0x0][0x3a0] ;  /* 0x0000e800ff027b82 */ /* 0x000ea20000000a00 */
[----:B0-----:R-:W-:Y:S01]  /*0950*/  IMAD R5, R5, UR4, R0 ;  /* 0x0000000405057c24 */ /* 0x001fe2000f8e0200 */
[----:B------:R-:W-:-:S06]  /*0960*/  UIADD3 UR4, UPT, UPT, UR4, 0x1, URZ ;  /* 0x0000000104047890 */ /* 0x000fcc000fffe0ff */
[----:B-1----:R-:W-:Y:S01]  /*0970*/  ISETP.NE.AND P0, PT, R4, UR4, PT ;  /* 0x0000000404007c0c */ /* 0x002fe2000bf05270 */
[----:B--2---:R-:W-:-:S05]  /*0980*/  IMAD.WIDE R2, R5, 0x8, R2 ;  /* 0x0000000805027825 */ /* 0x004fca00078e0202 */
[----:B------:R0:W-:Y:S07]  /*0990*/  STG.E.64 desc[UR12][R2.64], R12 ;  /* 0x0000000c02007986 */ /* 0x0001ee000c101b0c */
[----:B------:R-:W-:Y:S05]  /*09a0*/  @!P0 EXIT ;  /* 0x000000000000894d */ /* 0x000fea0003800000 */
[----:B------:R-:W-:Y:S05]  /*09b0*/  BRA `(.L_x_10) ;  /* 0xfffffff400d87947 */ /* 0x000fea000383ffff */
.L_x_4:
[C---:B------:R-:W-:Y:S02]  /*09c0*/  ISETP.GE.U32.AND P1, PT, R2.reuse, 0x8, PT ;  /* 0x000000080200780c */ /* 0x040fe40003f26070 */
[----:B------:R-:W-:Y:S02]  /*09d0*/  LOP3.LUT R5, R2, 0x7, RZ, 0xc0, !PT ;  /* 0x0000000702057812 */ /* 0x000fe400078ec0ff */
[----:B------:R-:W-:Y:S02]  /*09e0*/  MOV R4, RZ ;  /* 0x000000ff00047202 */ /* 0x000fe40000000f00 */
[----:B------:R-:W-:-:S07]  /*09f0*/  ISETP.NE.AND P0, PT, R5, RZ, PT ;  /* 0x000000ff0500720c */ /* 0x000fce0003f05270 */
[----:B------:R-:W-:Y:S06]  /*0a00*/  @!P1 BRA `(.L_x_11) ;  /* 0x00000000005c9947 */ /* 0x000fec0003800000 */
[----:B------:R-:W0:Y:S01]  /*0a10*/  LDC.64 R6, c[0x0][0x3a0] ;  /* 0x0000e800ff067b82 */ /* 0x000e220000000a00 */
[----:B------:R-:W-:Y:S01]  /*0a20*/  LOP3.LUT R4, R2, 0x7ffffff8, RZ, 0xc0, !PT ;  /* 0x7ffffff802047812 */ /* 0x000fe200078ec0ff */
[----:B------:R-:W-:-:S06]  /*0a30*/  UMOV UR4, URZ ;  /* 0x000000ff00047c82 */ /* 0x000fcc0008000000 */
.L_x_12:
[----:B-1----:R-:W-:Y:S01]  /*0a40*/  IMAD R9, R3, UR4, R0 ;  /* 0x0000000403097c24 */ /* 0x002fe2000f8e0200 */
[----:B------:R-:W-:-:S03]  /*0a50*/  UIADD3 UR4, UPT, UPT, UR4, 0x8, URZ ;  /* 0x0000000804047890 */ /* 0x000fc6000fffe0ff */
[----:B0-----:R-:W-:-:S03]  /*0a60*/  IMAD.WIDE R8, R9, 0x8, R6 ;  /* 0x0000000809087825 */ /* 0x001fc600078e0206 */
[----:B------:R-:W-:Y:S02]  /*0a70*/  ISETP.NE.AND P1, PT, R4, UR4, PT ;  /* 0x0000000404007c0c */ /* 0x000fe4000bf25270 */
[----:B------:R1:W-:Y:S01]  /*0a80*/  STG.E.64 desc[UR12][R8.64], RZ ;  /* 0x000000ff08007986 */ /* 0x0003e2000c101b0c */
[----:B------:R-:W-:-:S05]  /*0a90*/  IMAD.WIDE R10, R3, 0x8, R8 ;  /* 0x00000008030a7825 */ /* 0x000fca00078e0208 */
        /* <DEDUP_REMOVED lines=13> */
[----:B------:R-:W-:Y:S05]  /*0b70*/  @P1 BRA `(.L_x_12) ;  /* 0xfffffffc00b01947 */ /* 0x000fea000383ffff */
.L_x_11:
[----:B------:R-:W-:Y:S05]  /*0b80*/  @!P0 EXIT ;  /* 0x000000000000894d */ /* 0x000fea0003800000 */
[----:B------:R-:W-:Y:S02]  /*0b90*/  ISETP.GE.U32.AND P0, PT, R5, 0x4, PT ;  /* 0x000000040500780c */ /* 0x000fe40003f06070 */
[----:B-1----:R-:W-:-:S04]  /*0ba0*/  LOP3.LUT R14, R2, 0x3, RZ, 0xc0, !PT ;  /* 0x00000003020e7812 */ /* 0x002fc800078ec0ff */
[----:B------:R-:W-:-:S07]  /*0bb0*/  ISETP.NE.AND P1, PT, R14, RZ, PT ;  /* 0x000000ff0e00720c */ /* 0x000fce0003f25270 */
[----:B------:R-:W-:Y:S06]  /*0bc0*/  @!P0 BRA `(.L_x_13) ;  /* 0x00000000002c8947 */ /* 0x000fec0003800000 */
[----:B------:R-:W0:Y:S01]  /*0bd0*/  LDC.64 R6, c[0x0][0x3a0] ;  /* 0x0000e800ff067b82 */ /* 0x000e220000000a00 */
[C---:B------:R-:W-:Y:S01]  /*0be0*/  IMAD R5, R4.reuse, R3, R0 ;  /* 0x0000000304057224 */ /* 0x040fe200078e0200 */
[----:B------:R-:W-:-:S03]  /*0bf0*/  IADD3 R4, PT, PT, R4, 0x4, RZ ;  /* 0x0000000404047810 */ /* 0x000fc60007ffe0ff */
[----:B0-----:R-:W-:-:S05]  /*0c00*/  IMAD.WIDE R6, R5, 0x8, R6 ;  /* 0x0000000805067825 */ /* 0x001fca00078e0206 */
[----:B------:R0:W-:Y:S01]  /*0c10*/  STG.E.64 desc[UR12][R6.64], RZ ;  /* 0x000000ff06007986 */ /* 0x0001e2000c101b0c */
[----:B------:R-:W-:-:S05]  /*0c20*/  IMAD.WIDE R8, R3, 0x8, R6 ;  /* 0x0000000803087825 */ /* 0x000fca00078e0206 */
[----:B------:R0:W-:Y:S01]  /*0c30*/  STG.E.64 desc[UR12][R8.64], RZ ;  /* 0x000000ff08007986 */ /* 0x0001e2000c101b0c */
[----:B------:R-:W-:-:S05]  /*0c40*/  IMAD.WIDE R10, R3, 0x8, R8 ;  /* 0x00000008030a7825 */ /* 0x000fca00078e0208 */
[----:B------:R0:W-:Y:S01]  /*0c50*/  STG.E.64 desc[UR12][R10.64], RZ ;  /* 0x000000ff0a007986 */ /* 0x0001e2000c101b0c */
[----:B------:R-:W-:-:S05]  /*0c60*/  IMAD.WIDE R12, R3, 0x8, R10 ;  /* 0x00000008030c7825 */ /* 0x000fca00078e020a */
[----:B------:R0:W-:Y:S02]  /*0c70*/  STG.E.64 desc[UR12][R12.64], RZ ;  /* 0x000000ff0c007986 */ /* 0x0001e4000c101b0c */
.L_x_13:
[----:B------:R-:W-:Y:S05]  /*0c80*/  @!P1 EXIT ;  /* 0x000000000000994d */ /* 0x000fea0003800000 */
[----:B------:R-:W-:Y:S02]  /*0c90*/  ISETP.NE.AND P0, PT, R14, 0x1, PT ;  /* 0x000000010e00780c */ /* 0x000fe40003f05270 */
[----:B------:R-:W-:-:S04]  /*0ca0*/  LOP3.LUT R2, R2, 0x1, RZ, 0xc0, !PT ;  /* 0x0000000102027812 */ /* 0x000fc800078ec0ff */
[----:B------:R-:W-:-:S07]  /*0cb0*/  ISETP.NE.U32.AND P1, PT, R2, 0x1, PT ;  /* 0x000000010200780c */ /* 0x000fce0003f25070 */
[----:B------:R-:W-:Y:S06]  /*0cc0*/  @!P0 BRA `(.L_x_14) ;  /* 0x00000000001c8947 */ /* 0x000fec0003800000 */
[----:B0-----:R-:W0:Y:S01]  /*0cd0*/  LDC.64 R6, c[0x0][0x3a0] ;  /* 0x0000e800ff067b82 */ /* 0x001e220000000a00 */
[C---:B------:R-:W-:Y:S01]  /*0ce0*/  IMAD R5, R4.reuse, R3, R0 ;  /* 0x0000000304057224 */ /* 0x040fe200078e0200 */
[----:B------:R-:W-:-:S03]  /*0cf0*/  IADD3 R4, PT, PT, R4, 0x2, RZ ;  /* 0x0000000204047810 */ /* 0x000fc60007ffe0ff */
[----:B0-----:R-:W-:-:S05]  /*0d00*/  IMAD.WIDE R6, R5, 0x8, R6 ;  /* 0x0000000805067825 */ /* 0x001fca00078e0206 */
[----:B------:R1:W-:Y:S01]  /*0d10*/  STG.E.64 desc[UR12][R6.64], RZ ;  /* 0x000000ff06007986 */ /* 0x0003e2000c101b0c */
[----:B------:R-:W-:-:S05]  /*0d20*/  IMAD.WIDE R8, R3, 0x8, R6 ;  /* 0x0000000803087825 */ /* 0x000fca00078e0206 */
[----:B------:R1:W-:Y:S02]  /*0d30*/  STG.E.64 desc[UR12][R8.64], RZ ;  /* 0x000000ff08007986 */ /* 0x0003e4000c101b0c */
.L_x_14:
[----:B------:R-:W-:Y:S05]  /*0d40*/  @P1 EXIT ;  /* 0x000000000000194d */ /* 0x000fea0003800000 */
[----:B01----:R-:W0:Y:S01]  /*0d50*/  LDC.64 R6, c[0x0][0x3a0] ;  /* 0x0000e800ff067b82 */ /* 0x003e220000000a00 */
[----:B------:R-:W-:-:S04]  /*0d60*/  IMAD R3, R4, R3, R0 ;  /* 0x0000000304037224 */ /* 0x000fc800078e0200 */
[----:B0-----:R-:W-:-:S05]  /*0d70*/  IMAD.WIDE R2, R3, 0x8, R6 ;  /* 0x0000000803027825 */ /* 0x001fca00078e0206 */
[----:B------:R-:W-:Y:S01]  /*0d80*/  STG.E.64 desc[UR12][R2.64], RZ ;  /* 0x000000ff02007986 */ /* 0x000fe2000c101b0c */
[----:B------:R-:W-:Y:S05]  /*0d90*/  EXIT ;  /* 0x000000000000794d */ /* 0x000fea0003800000 */
.L_x_15:
        /* <DEDUP_REMOVED lines=14> */
.L_x_44:


//--------------------- .text._Z11mxm_vanillaPKdiS0_iPdiii --------------------------
	.section	.text._Z11mxm_vanillaPKdiS0_iPdiii,"ax",@progbits
	.align	128
        .global         _Z11mxm_vanillaPKdiS0_iPdiii
        .type           _Z11mxm_vanillaPKdiS0_iPdiii,@function
        .size           _Z11mxm_vanillaPKdiS0_iPdiii,(.L_x_45 - _Z11mxm_vanillaPKdiS0_iPdiii)
        .other          _Z11mxm_vanillaPKdiS0_iPdiii,@"STO_CUDA_ENTRY STV_DEFAULT"
_Z11mxm_vanillaPKdiS0_iPdiii:
.text._Z11mxm_vanillaPKdiS0_iPdiii:
[----:B------:R-:W-:Y:S01]  /*0000*/  LDC R1, c[0x0][0x37c] ;  /* 0x0000df00ff017b82 */ /* 0x000fe20000000800 */
[----:B------:R-:W0:Y:S07]  /*0010*/  S2R R2, SR_TID.X ;  /* 0x0000000000027919 */ /* 0x000e2e0000002100 */
[----:B------:R-:W1:Y:S01]  /*0020*/  LDC R0, c[0x0][0x364] ;  /* 0x0000d900ff007b82 */ /* 0x000e620000000800 */
[----:B------:R-:W2:Y:S01]  /*0030*/  LDCU UR6, c[0x0][0x3a8] ;  /* 0x00007500ff0677ac */ /* 0x000ea20008000800 */
[----:B------:R-:W1:Y:S06]  /*0040*/  S2R R3, SR_TID.Y ;  /* 0x0000000000037919 */ /* 0x000e6c0000002200 */
[----:B------:R-:W0:Y:S08]  /*0050*/  S2UR UR5, SR_CTAID.X ;  /* 0x00000000000579c3 */ /* 0x000e300000002500 */
[----:B------:R-:W0:Y:S08]  /*0060*/  LDC R7, c[0x0][0x360] ;  /* 0x0000d800ff077b82 */ /* 0x000e300000000800 */
[----:B------:R-:W1:Y:S08]  /*0070*/  S2UR UR4, SR_CTAID.Y ;  /* 0x00000000000479c3 */ /* 0x000e700000002600 */
[----:B------:R-:W3:Y:S01]  /*0080*/  LDC R9, c[0x0][0x388] ;  /* 0x0000e200ff097b82 */ /* 0x000ee20000000800 */
[----:B0-----:R-:W-:-:S05]  /*0090*/  IMAD R7, R7, UR5, R2 ;  /* 0x0000000507077c24 */ /* 0x001fca000f8e0202 */
[----:B--2---:R-:W-:Y:S01]  /*00a0*/  ISETP.GE.AND P0, PT, R7, UR6, PT ;  /* 0x0000000607007c0c */ /* 0x004fe2000bf06270 */
[----:B-1----:R-:W-:-:S05]  /*00b0*/  IMAD R0, R0, UR4, R3 ;  /* 0x0000000400007c24 */ /* 0x002fca000f8e0203 */
[----:B---3--:R-:W-:-:S13]  /*00c0*/  ISETP.GE.OR P0, PT, R0, R9, P0 ;  /* 0x000000090000720c */ /* 0x008fda0000706670 */
[----:B------:R-:W-:Y:S05]  /*00d0*/  @P0 EXIT ;  /* 0x000000000000094d */ /* 0x000fea0003800000 */
[----:B------:R-:W0:Y:S01]  /*00e0*/  LDC R6, c[0x0][0x3b0] ;  /* 0x0000ec00ff067b82 */ /* 0x000e220000000800 */
[----:B------:R-:W1:Y:S07]  /*00f0*/  LDCU.64 UR8, c[0x0][0x358] ;  /* 0x00006b00ff0877ac */ /* 0x000e6e0008000a00 */
[----:B------:R-:W2:Y:S01]  /*0100*/  LDC R22, c[0x0][0x398] ;  /* 0x0000e600ff167b82 */ /* 0x000ea20000000800 */
[C---:B0-----:R-:W-:Y:S02]  /*0110*/  ISETP.GE.AND P1, PT, R6.reuse, 0x8, PT ;  /* 0x000000080600780c */ /* 0x041fe40003f26270 */
[----:B------:R-:W-:-:S02]  /*0120*/  SHF.L.U32 R2, R6, 0x1d, RZ ;  /* 0x0000001d06027819 */ /* 0x000fc400000006ff */
[----:B------:R-:W-:Y:S02]  /*0130*/  LOP3.LUT R3, R6, 0x1, RZ, 0xc0, !PT ;  /* 0x0000000106037812 */ /* 0x000fe400078ec0ff */
[----:B------:R-:W-:Y:S02]  /*0140*/  SHF.R.S32.HI R2, RZ, 0x1f, R2 ;  /* 0x0000001fff027819 */ /* 0x000fe40000011402 */
[----:B------:R-:W-:Y:S02]  /*0150*/  ISETP.NE.U32.AND P0, PT, R3, 0x1, PT ;  /* 0x000000010300780c */ /* 0x000fe40003f05070 */
[----:B------:R-:W-:Y:S02]  /*0160*/  LOP3.LUT R2, R2, R9, RZ, 0xc0, !PT ;  /* 0x0000000902027212 */ /* 0x000fe400078ec0ff */
[----:B------:R-:W-:-:S03]  /*0170*/  SEL R3, R9, RZ, !P0 ;  /* 0x000000ff09037207 */ /* 0x000fc60004000000 */
[----:B------:R-:W-:Y:S02]  /*0180*/  IMAD R2, R2, UR6, RZ ;  /* 0x0000000602027c24 */ /* 0x000fe4000f8e02ff */
[----:B--2---:R-:W-:Y:S01]  /*0190*/  IMAD R3, R3, R22, RZ ;  /* 0x0000001603037224 */ /* 0x004fe200078e02ff */
[----:B-1----:R-:W-:Y:S06]  /*01a0*/  @!P1 BRA `(.L_x_16) ;  /* 0x0000000c00449947 */ /* 0x002fec0003800000 */
[----:B------:R-:W0:Y:S02]  /*01b0*/  LDC R4, c[0x0][0x3ac] ;  /* 0x0000eb00ff047b82 */ /* 0x000e240000000800 */
[----:B0-----:R-:W-:-:S13]  /*01c0*/  ISETP.GE.AND P0, PT, R4, 0x1, PT ;  /* 0x000000010400780c */ /* 0x001fda0003f06270 */
[----:B------:R-:W-:Y:S05]  /*01d0*/  @!P0 EXIT ;  /* 0x000000000000894d */ /* 0x000fea0003800000 */
[C---:B------:R-:W-:Y:S01]  /*01e0*/  ISETP.GE.AND P0, PT, R22.reuse, 0x1, PT ;  /* 0x000000011600780c */ /* 0x040fe20003f06270 */
[----:B------:R-:W-:Y:S01]  /*01f0*/  IMAD R5, R22, UR6, RZ ;  /* 0x0000000616057c24 */ /* 0x000fe2000f8e02ff */
[----:B------:R-:W-:-:S04]  /*0200*/  SHF.L.U32 R4, R6, 0x1c, RZ ;  /* 0x0000001c06047819 */ /* 0x000fc800000006ff */
[----:B------:R-:W-:-:S04]  /*0210*/  SHF.R.S32.HI R4, RZ, 0x1f, R4 ;  /* 0x0000001fff047819 */ /* 0x000fc80000011404 */
[----:B------:R-:W-:-:S05]  /*0220*/  LOP3.LUT R4, R4, R9, RZ, 0xc0, !PT ;  /* 0x0000000904047212 */ /* 0x000fca00078ec0ff */
[----:B------:R-:W-:Y:S01]  /*0230*/  IMAD R5, R4, R5, RZ ;  /* 0x0000000504057224 */ /* 0x000fe200078e02ff */
[----:B------:R-:W-:Y:S06]  /*0240*/  @!P0 BRA `(.L_x_17) ;  /* 0x0000000800008947 */ /* 0x000fec0003800000 */
[----:B------:R-:W-:Y:S01]  /*0250*/  LOP3.LUT R4, R22, 0x7, RZ, 0xc0, !PT ;  /* 0x0000000716047812 */ /* 0x000fe200078ec0ff */
[----:B------:R-:W-:-:S03]  /*0260*/  UMOV UR4, URZ ;  /* 0x000000ff00047c82 */ /* 0x000fc60008000000 */
[----:B------:R-:W-:-:S04]  /*0270*/  IADD3 R6, PT, PT, R4, -0x1, RZ ;  /* 0xffffffff04067810 */ /* 0x000fc80007ffe0ff */
[----:B------:R-:W-:Y:S02]  /*0280*/  ISETP.GE.U32.AND P0, PT, R6, 0x3, PT ;  /* 0x000000030600780c */ /* 0x000fe40003f06070 */
[C---:B------:R-:W-:Y:S02]  /*0290*/  LOP3.LUT R6, R22.reuse, 0x3, RZ, 0xc0, !PT ;  /* 0x0000000316067812 */ /* 0x040fe400078ec0ff */
[----:B------:R-:W-:-:S09]  /*02a0*/  LOP3.LUT R22, R22, 0x7ffffff8, RZ, 0xc0, !PT ;  /* 0x7ffffff816167812 */ /* 0x000fd200078ec0ff */
.L_x_23:
[----:B------:R-:W0:Y:S01]  /*02b0*/  LDCU UR5, c[0x0][0x388] ;  /* 0x00007100ff0577ac */ /* 0x000e220008000800 */
[----:B------:R-:W-:-:S04]  /*02c0*/  IMAD R24, R5, UR4, R0 ;  /* 0x0000000405187c24 */ /* 0x000fc8000f8e0200 */
[----:B0-----:R-:W-:Y:S01]  /*02d0*/  IMAD R23, R7, UR5, R24 ;  /* 0x0000000507177c24 */ /* 0x001fe2000f8e0218 */
[----:B------:R-:W-:-:S06]  /*02e0*/  UMOV UR5, URZ ;  /* 0x000000ff00057c82 */ /* 0x000fcc0008000000 */
.L_x_22:
[----:B0-----:R-:W0:Y:S01]  /*02f0*/  LDC R28, c[0x0][0x398] ;  /* 0x0000e600ff1c7b82 */ /* 0x001e220000000800 */
[----:B------:R-:W-:Y:S02]  /*0300*/  IMAD R25, R3, UR5, R24 ;  /* 0x0000000503197c24 */ /* 0x000fe4000f8e0218 */
[----:B------:R-:W-:Y:S01]  /*0310*/  HFMA2 R26, -RZ, RZ, 0, 0 ;  /* 0x00000000ff1a7431 */ /* 0x000fe200000001ff */
[----:B------:R-:W-:Y:S02]  /*0320*/  CS2R R16, SRZ ;  /* 0x0000000000107805 */ /* 0x000fe4000001ff00 */
[----:B0-----:R-:W-:-:S13]  /*0330*/  ISETP.GE.U32.AND P1, PT, R28, 0x8, PT ;  /* 0x000000081c00780c */ /* 0x001fda0003f26070 */
[----:B------:R-:W-:Y:S05]  /*0340*/  @!P1 BRA `(.L_x_18) ;  /* 0x0000000000b09947 */ /* 0x000fea0003800000 */
[----:B------:R-:W-:Y:S01]  /*0350*/  CS2R R16, SRZ ;  /* 0x0000000000107805 */ /* 0x000fe2000001ff00 */
[----:B------:R-:W-:-:S06]  /*0360*/  UMOV UR6, URZ ;  /* 0x000000ff00067c82 */ /* 0x000fcc0008000000 */
.L_x_19:
[----:B------:R-:W0:Y:S01]  /*0370*/  LDC R29, c[0x0][0x388] ;  /* 0x0000e200ff1d7b82 */ /* 0x000e220000000800 */
[----:B------:R-:W-:-:S07]  /*0380*/  IMAD R13, R7, R28, UR6 ;  /* 0x00000006070d7e24 */ /* 0x000fce000f8e021c */
[----:B------:R-:W1:Y:S08]  /*0390*/  LDC.64 R8, c[0x0][0x390] ;  /* 0x0000e400ff087b82 */ /* 0x000e700000000a00 */
[----:B------:R-:W2:Y:S01]  /*03a0*/  LDC.64 R26, c[0x0][0x380] ;  /* 0x0000e000ff1a7b82 */ /* 0x000ea20000000a00 */
[----:B0-----:R-:W-:Y:S02]  /*03b0*/  IMAD R11, R29, UR6, R25 ;  /* 0x000000061d0b7c24 */ /* 0x001fe4000f8e0219 */
[----:B-1----:R-:W-:-:S05]  /*03c0*/  IMAD.WIDE R8, R13, 0x8, R8 ;  /* 0x000000080d087825 */ /* 0x002fca00078e0208 */
[----:B------:R-:W3:Y:S01]  /*03d0*/  LDG.E.64.CONSTANT R12, desc[UR8][R8.64] ;  /* 0x00000008080c7981 */ /* 0x000ee2000c1e9b00 */
[----:B--2---:R-:W-:-:S03]  /*03e0*/  IMAD.WIDE R26, R11, 0x8, R26 ;  /* 0x000000080b1a7825 */ /* 0x004fc600078e021a */
[----:B------:R-:W2:Y:S04]  /*03f0*/  LDG.E.64.CONSTANT R18, desc[UR8][R8.64+0x8] ;  /* 0x0000080808127981 */ /* 0x000ea8000c1e9b00 */
[----:B------:R-:W3:Y:S01]  /*0400*/  LDG.E.64.CONSTANT R14, desc[UR8][R26.64] ;  /* 0x000000081a0e7981 */ /* 0x000ee2000c1e9b00 */
[----:B------:R-:W-:-:S05]  /*0410*/  IMAD.WIDE R20, R29, 0x8, R26 ;  /* 0x000000081d147825 */ /* 0x000fca00078e021a */
[----:B------:R0:W2:Y:S02]  /*0420*/  LDG.E.64.CONSTANT R10, desc[UR8][R20.64] ;  /* 0x00000008140a7981 */ /* 0x0000a4000c1e9b00 */
[----:B0-----:R-:W-:-:S04]  /*0430*/  IMAD.WIDE R20, R29, 0x8, R20 ;  /* 0x000000081d147825 */ /* 0x001fc800078e0214 */
[C---:B------:R-:W-:Y:S01]  /*0440*/  IMAD.WIDE R26, R29.reuse, 0x8, R20 ;  /* 0x000000081d1a7825 */ /* 0x040fe200078e0214 */
[----:B---3--:R-:W-:Y:S01]  /*0450*/  DFMA R12, R14, R12, R16 ;  /* 0x0000000c0e0c722b */ /* 0x008fe20000000010 */
[----:B------:R-:W3:Y:S04]  /*0460*/  LDG.E.64.CONSTANT R14, desc[UR8][R8.64+0x10] ;  /* 0x00001008080e7981 */ /* 0x000ee8000c1e9b00 */
[----:B------:R-:W3:Y:S03]  /*0470*/  LDG.E.64.CONSTANT R16, desc[UR8][R20.64] ;  /* 0x0000000814107981 */ /* 0x000ee6000c1e9b00 */
[----:B--2---:R-:W-:Y:S01]  /*0480*/  DFMA R18, R10, R18, R12 ;  /* 0x000000120a12722b */ /* 0x004fe2000000000c */
[----:B------:R-:W2:Y:S04]  /*0490*/  LDG.E.64.CONSTANT R10, desc[UR8][R8.64+0x18] ;  /* 0x00001808080a7981 */ /* 0x000ea8000c1e9b00 */
[----:B------:R0:W2:Y:S02]  /*04a0*/  LDG.E.64.CONSTANT R12, desc[UR8][R26.64] ;  /* 0x000000081a0c7981 */ /* 0x0000a4000c1e9b00 */
[----:B0-----:R-:W-:Y:S01]  /*04b0*/  IMAD.WIDE R26, R29, 0x8, R26 ;  /* 0x000000081d1a7825 */ /* 0x001fe200078e021a */
[----:B---3--:R-:W-:-:S03]  /*04c0*/  DFMA R14, R16, R14, R18 ;  /* 0x0000000e100e722b */ /* 0x008fc60000000012 */
[----:B------:R-:W-:Y:S01]  /*04d0*/  IMAD.WIDE R16, R29, 0x8, R26 ;  /* 0x000000081d107825 */ /* 0x000fe200078e021a */
[----:B------:R-:W3:Y:S04]  /*04e0*/  LDG.E.64.CONSTANT R18, desc[UR8][R8.64+0x28] ;  /* 0x0000280808127981 */ /* 0x000ee8000c1e9b00 */
[----:B------:R-:W3:Y:S01]  /*04f0*/  LDG.E.64.CONSTANT R20, desc[UR8][R16.64] ;  /* 0x0000000810147981 */ /* 0x000ee2000c1e9b00 */
[----:B--2---:R-:W-:-:S03]  /*0500*/  DFMA R10, R12, R10, R14 ;  /* 0x0000000a0c0a722b */ /* 0x004fc6000000000e */
[----:B------:R-:W2:Y:S04]  /*0510*/  LDG.E.64.CONSTANT R12, desc[UR8][R8.64+0x20] ;  /* 0x00002008080c7981 */ /* 0x000ea8000c1e9b00 */
[----:B------:R-:W2:Y:S01]  /*0520*/  LDG.E.64.CONSTANT R14, desc[UR8][R26.64] ;  /* 0x000000081a0e7981 */ /* 0x000ea2000c1e9b00 */
[----:B------:R-:W-:Y:S01]  /*0530*/  UIADD3 UR6, UPT, UPT, UR6, 0x8, URZ ;  /* 0x0000000806067890 */ /* 0x000fe2000fffe0ff */
[----:B--2---:R-:W-:Y:S01]  /*0540*/  DFMA R10, R14, R12, R10 ;  /* 0x0000000c0e0a722b */ /* 0x004fe2000000000a */
[C---:B------:R-:W-:Y:S02]  /*0550*/  IMAD.WIDE R12, R29.reuse, 0x8, R16 ;  /* 0x000000081d0c7825 */ /* 0x040fe400078e0210 */
[----:B------:R-:W2:Y:S05]  /*0560*/  LDG.E.64.CONSTANT R16, desc[UR8][R8.64+0x38] ;  /* 0x0000380808107981 */ /* 0x000eaa000c1e9b00 */
[----:B---3--:R-:W-:Y:S01]  /*0570*/  DFMA R18, R20, R18, R10 ;  /* 0x000000121412722b */ /* 0x008fe2000000000a */
[----:B------:R-:W3:Y:S01]  /*0580*/  LDG.E.64.CONSTANT R14, desc[UR8][R12.64] ;  /* 0x000000080c0e7981 */ /* 0x000ee2000c1e9b00 */
[----:B------:R-:W-:-:S03]  /*0590*/  IMAD.WIDE R20, R29, 0x8, R12 ;  /* 0x000000081d147825 */ /* 0x000fc600078e020c */
[----:B------:R-:W3:Y:S04]  /*05a0*/  LDG.E.64.CONSTANT R10, desc[UR8][R8.64+0x30] ;  /* 0x00003008080a7981 */ /* 0x000ee8000c1e9b00 */
[----:B------:R-:W2:Y:S01]  /*05b0*/  LDG.E.64.CONSTANT R20, desc[UR8][R20.64] ;  /* 0x0000000814147981 */ /* 0x000ea2000c1e9b00 */
[----:B------:R-:W-:Y:S01]  /*05c0*/  ISETP.NE.AND P1, PT, R22, UR6, PT ;  /* 0x0000000616007c0c */ /* 0x000fe2000bf25270 */
[----:B---3--:R-:W-:-:S08]  /*05d0*/  DFMA R10, R14, R10, R18 ;  /* 0x0000000a0e0a722b */ /* 0x008fd00000000012 */
[----:B--2---:R-:W-:-:S04]  /*05e0*/  DFMA R16, R20, R16, R10 ;  /* 0x000000101410722b */ /* 0x004fc8000000000a */
[----:B------:R-:W-:Y:S07]  /*05f0*/  @P1 BRA `(.L_x_19) ;  /* 0xfffffffc005c1947 */ /* 0x000fee000383ffff */
[----:B------:R-:W-:-:S07]  /*0600*/  MOV R26, R22 ;  /* 0x00000016001a7202 */ /* 0x000fce0000000f00 */
.L_x_18:
[----:B------:R-:W-:-:S13]  /*0610*/  ISETP.NE.AND P1, PT, R4, RZ, PT ;  /* 0x000000ff0400720c */ /* 0x000fda0003f25270 */
[----:B------:R-:W-:Y:S05]  /*0620*/  @!P1 BRA `(.L_x_20) ;  /* 0x0000000000d49947 */ /* 0x000fea0003800000 */
[----:B------:R-:W-:Y:S01]  /*0630*/  ISETP.NE.AND P1, PT, R6, RZ, PT ;  /* 0x000000ff0600720c */ /* 0x000fe20003f25270 */
[----:B------:R-:W-:-:S12]  /*0640*/  @!P0 BRA `(.L_x_21) ;  /* 0x00000000005c8947 */ /* 0x000fd80003800000 */
[----:B------:R-:W0:Y:S01]  /*0650*/  LDC R27, c[0x0][0x388] ;  /* 0x0000e200ff1b7b82 */ /* 0x000e220000000800 */
[----:B------:R-:W-:-:S07]  /*0660*/  IMAD R11, R7, R28, R26 ;  /* 0x0000001c070b7224 */ /* 0x000fce00078e021a */
[----:B------:R-:W1:Y:S08]  /*0670*/  LDC.64 R18, c[0x0][0x390] ;  /* 0x0000e400ff127b82 */ /* 0x000e700000000a00 */
[----:B------:R-:W2:Y:S01]  /*0680*/  LDC.64 R12, c[0x0][0x380] ;  /* 0x0000e000ff0c7b82 */ /* 0x000ea20000000a00 */
[----:B0-----:R-:W-:Y:S02]  /*0690*/  IMAD R9, R26, R27, R25 ;  /* 0x0000001b1a097224 */ /* 0x001fe400078e0219 */
[----:B-1----:R-:W-:-:S05]  /*06a0*/  IMAD.WIDE R18, R11, 0x8, R18 ;  /* 0x000000080b127825 */ /* 0x002fca00078e0212 */
[----:B------:R-:W3:Y:S01]  /*06b0*/  LDG.E.64.CONSTANT R14, desc[UR8][R18.64] ;  /* 0x00000008120e7981 */ /* 0x000ee2000c1e9b00 */
[----:B--2---:R-:W-:-:S03]  /*06c0*/  IMAD.WIDE R12, R9, 0x8, R12 ;  /* 0x00000008090c7825 */ /* 0x004fc600078e020c */
[----:B------:R-:W2:Y:S04]  /*06d0*/  LDG.E.64.CONSTANT R8, desc[UR8][R18.64+0x8] ;  /* 0x0000080812087981 */ /* 0x000ea8000c1e9b00 */
[----:B------:R0:W3:Y:S02]  /*06e0*/  LDG.E.64.CONSTANT R20, desc[UR8][R12.64] ;  /* 0x000000080c147981 */ /* 0x0000e4000c1e9b00 */
[----:B0-----:R-:W-:-:S05]  /*06f0*/  IMAD.WIDE R12, R27, 0x8, R12 ;  /* 0x000000081b0c7825 */ /* 0x001fca00078e020c */
[----:B------:R-:W2:Y:S01]  /*0700*/  LDG.E.64.CONSTANT R10, desc[UR8][R12.64] ;  /* 0x000000080c0a7981 */ /* 0x000ea2000c1e9b00 */
[----:B---3--:R-:W-:Y:S01]  /*0710*/  DFMA R14, R20, R14, R16 ;  /* 0x0000000e140e722b */ /* 0x008fe20000000010 */
[C---:B------:R-:W-:Y:S02]  /*0720*/  IMAD.WIDE R20, R27.reuse, 0x8, R12 ;  /* 0x000000081b147825 */ /* 0x040fe400078e020c */
[----:B------:R-:W3:Y:S05]  /*0730*/  LDG.E.64.CONSTANT R16, desc[UR8][R18.64+0x18] ;  /* 0x0000180812107981 */ /* 0x000eea000c1e9b00 */
[----:B--2---:R-:W-:Y:S01]  /*0740*/  DFMA R14, R10, R8, R14 ;  /* 0x000000080a0e722b */ /* 0x004fe2000000000e */
[----:B------:R-:W2:Y:S04]  /*0750*/  LDG.E.64.CONSTANT R8, desc[UR8][R18.64+0x10] ;  /* 0x0000100812087981 */ /* 0x000ea8000c1e9b00 */
[----:B------:R0:W2:Y:S02]  /*0760*/  LDG.E.64.CONSTANT R10, desc[UR8][R20.64] ;  /* 0x00000008140a7981 */ /* 0x0000a4000c1e9b00 */
[----:B0-----:R-:W-:-:S06]  /*0770*/  IMAD.WIDE R20, R27, 0x8, R20 ;  /* 0x000000081b147825 */ /* 0x001fcc00078e0214 */
[----:B------:R-:W3:Y:S01]  /*0780*/  LDG.E.64.CONSTANT R20, desc[UR8][R20.64] ;  /* 0x0000000814147981 */ /* 0x000ee2000c1e9b00 */
[----:B------:R-:W-:Y:S01]  /*0790*/  IADD3 R26, PT, PT, R26, 0x4, RZ ;  /* 0x000000041a1a7810 */ /* 0x000fe20007ffe0ff */
[----:B--2---:R-:W-:-:S08]  /*07a0*/  DFMA R8, R10, R8, R14 ;  /* 0x000000080a08722b */ /* 0x004fd0000000000e */
[----:B---3--:R-:W-:-:S11]  /*07b0*/  DFMA R16, R20, R16, R8 ;  /* 0x000000101410722b */ /* 0x008fd60000000008 */
.L_x_21:
[----:B------:R-:W-:Y:S05]  /*07c0*/  @!P1 BRA `(.L_x_20) ;  /* 0x00000000006c9947 */ /* 0x000fea0003800000 */
[----:B------:R-:W-:Y:S02]  /*07d0*/  ISETP.NE.AND P1, PT, R6, 0x1, PT ;  /* 0x000000010600780c */ /* 0x000fe40003f25270 */
[----:B------:R-:W-:-:S11]  /*07e0*/  LOP3.LUT P2, RZ, R28, 0x1, RZ, 0xc0, !PT ;  /* 0x000000011cff7812 */ /* 0x000fd6000784c0ff */
[----:B------:R-:W0:Y:S01]  /*07f0*/  @P1 LDC R19, c[0x0][0x388] ;  /* 0x0000e200ff131b82 */ /* 0x000e220000000800 */
[----:B------:R-:W-:-:S07]  /*0800*/  @P1 IMAD R21, R7, R28, R26 ;  /* 0x0000001c07151224 */ /* 0x000fce00078e021a */
[----:B------:R-:W1:Y:S08]  /*0810*/  @P1 LDC.64 R14, c[0x0][0x380] ;  /* 0x0000e000ff0e1b82 */ /* 0x000e700000000a00 */
[----:B------:R-:W2:Y:S08]  /*0820*/  @P1 LDC.64 R12, c[0x0][0x390] ;  /* 0x0000e400ff0c1b82 */ /* 0x000eb00000000a00 */
[----:B------:R-:W3:Y:S01]  /*0830*/  @P2 LDC R18, c[0x0][0x388] ;  /* 0x0000e200ff122b82 */ /* 0x000ee20000000800 */
[C---:B0-----:R-:W-:Y:S01]  /*0840*/  @P1 IMAD R9, R26.reuse, R19, R25 ;  /* 0x000000131a091224 */ /* 0x041fe200078e0219 */
[----:B------:R-:W-:-:S05]  /*0850*/  @P1 IADD3 R26, PT, PT, R26, 0x2, RZ ;  /* 0x000000021a1a1810 */ /* 0x000fca0007ffe0ff */
[----:B------:R-:W-:Y:S01]  /*0860*/  @P2 IMAD R27, R7, R28, R26 ;  /* 0x0000001c071b2224 */ /* 0x000fe200078e021a */
[----:B------:R-:W0:Y:S01]  /*0870*/  @P2 LDC.64 R10, c[0x0][0x380] ;  /* 0x0000e000ff0a2b82 */ /* 0x000e220000000a00 */
[----:B-1----:R-:W-:-:S07]  /*0880*/  @P1 IMAD.WIDE R14, R9, 0x8, R14 ;  /* 0x00000008090e1825 */ /* 0x002fce00078e020e */
[----:B------:R-:W1:Y:S01]  /*0890*/  @P2 LDC.64 R8, c[0x0][0x390] ;  /* 0x0000e400ff082b82 */ /* 0x000e620000000a00 */
[----:B--2---:R-:W-:-:S05]  /*08a0*/  @P1 IMAD.WIDE R12, R21, 0x8, R12 ;  /* 0x00000008150c1825 */ /* 0x004fca00078e020c */
[----:B------:R-:W2:Y:S01]  /*08b0*/  @P1 LDG.E.64.CONSTANT R20, desc[UR8][R12.64] ;  /* 0x000000080c141981 */ /* 0x000ea2000c1e9b00 */
[----:B---3--:R-:W-:Y:S02]  /*08c0*/  @P2 IMAD R25, R26, R18, R25 ;  /* 0x000000121a192224 */ /* 0x008fe400078e0219 */
[----:B------:R-:W-:Y:S01]  /*08d0*/  @P1 IMAD.WIDE R18, R19, 0x8, R14 ;  /* 0x0000000813121825 */ /* 0x000fe200078e020e */
[----:B------:R-:W3:Y:S04]  /*08e0*/  @P1 LDG.E.64.CONSTANT R28, desc[UR8][R12.64+0x8] ;  /* 0x000008080c1c1981 */ /* 0x000ee8000c1e9b00 */
[----:B------:R-:W2:Y:S01]  /*08f0*/  @P1 LDG.E.64.CONSTANT R14, desc[UR8][R14.64] ;  /* 0x000000080e0e1981 */ /* 0x000ea2000c1e9b00 */
[----:B0-----:R-:W-:-:S03]  /*0900*/  @P2 IMAD.WIDE R10, R25, 0x8, R10 ;  /* 0x00000008190a2825 */ /* 0x001fc600078e020a */
[----:B------:R-:W3:Y:S04]  /*0910*/  @P1 LDG.E.64.CONSTANT R18, desc[UR8][R18.64] ;  /* 0x0000000812121981 */ /* 0x000ee8000c1e9b00 */
[----:B------:R-:W4:Y:S01]  /*0920*/  @P2 LDG.E.64.CONSTANT R10, desc[UR8][R10.64] ;  /* 0x000000080a0a2981 */ /* 0x000f22000c1e9b00 */
[----:B-1----:R-:W-:-:S06]  /*0930*/  @P2 IMAD.WIDE R8, R27, 0x8, R8 ;  /* 0x000000081b082825 */ /* 0x002fcc00078e0208 */
[----:B------:R-:W4:Y:S01]  /*0940*/  @P2 LDG.E.64.CONSTANT R8, desc[UR8][R8.64] ;  /* 0x0000000808082981 */ /* 0x000f22000c1e9b00 */
[----:B--2---:R-:W-:-:S08]  /*0950*/  @P1 DFMA R20, R14, R20, R16 ;  /* 0x000000140e14122b */ /* 0x004fd00000000010 */
[----:B---3--:R-:W-:-:S08]  /*0960*/  @P1 DFMA R16, R18, R28, R20 ;  /* 0x0000001c1210122b */ /* 0x008fd00000000014 */
[----:B----4-:R-:W-:-:S11]  /*0970*/  @P2 DFMA R16, R10, R8, R16 ;  /* 0x000000080a10222b */ /* 0x010fd60000000010 */
.L_x_20:
[----:B------:R-:W0:Y:S01]  /*0980*/  LDC.64 R8, c[0x0][0x3a0] ;  /* 0x0000e800ff087b82 */ /* 0x000e220000000a00 */
[----:B------:R-:W-:Y:S01]  /*0990*/  IMAD R11, R2, UR5, R23 ;  /* 0x00000005020b7c24 */ /* 0x000fe2000f8e0217 */
[----:B------:R-:W1:Y:S01]  /*09a0*/  LDCU UR6, c[0x0][0x388] ;  /* 0x00007100ff0677ac */ /* 0x000e620008000800 */
[----:B------:R-:W-:-:S04]  /*09b0*/  UIADD3 UR5, UPT, UPT, UR5, 0x1, URZ ;  /* 0x0000000105057890 */ /* 0x000fc8000fffe0ff */
[----:B-1----:R-:W-:Y:S01]  /*09c0*/  UISETP.NE.AND UP0, UPT, UR5, UR6, UPT ;  /* 0x000000060500728c */ /* 0x002fe2000bf05270 */
[----:B0-----:R-:W-:-:S05]  /*09d0*/  IMAD.WIDE R8, R11, 0x8, R8 ;  /* 0x000000080b087825 */ /* 0x001fca00078e0208 */
[----:B------:R0:W-:Y:S03]  /*09e0*/  STG.E.64 desc[UR8][R8.64], R16 ;  /* 0x0000001008007986 */ /* 0x0001e6000c101b08 */
[----:B------:R-:W-:Y:S05]  /*09f0*/  BRA.U UP0, `(.L_x_22) ;  /* 0xfffffff9003c7547 */ /* 0x000fea000b83ffff */
[----:B0-----:R-:W0:Y:S01]  /*0a00*/  LDC R8, c[0x0][0x3ac] ;  /* 0x0000eb00ff087b82 */ /* 0x001e220000000800 */
[----:B------:R-:W-:-:S06]  /*0a10*/  UIADD3 UR4, UPT, UPT, UR4, 0x1, URZ ;  /* 0x0000000104047890 */ /* 0x000fcc000fffe0ff */
[----:B0-----:R-:W-:-:S13]  /*0a20*/  ISETP.NE.AND P1, PT, R8, UR4, PT ;  /* 0x0000000408007c0c */ /* 0x001fda000bf25270 */
[----:B------:R-:W-:Y:S05]  /*0a30*/  @!P1 EXIT ;  /* 0x000000000000994d */ /* 0x000fea0003800000 */
[----:B------:R-:W-:Y:S05]  /*0a40*/  BRA `(.L_x_23) ;  /* 0xfffffff800187947 */ /* 0x000fea000383ffff */
.L_x_17:
[----:B------:R-:W-:Y:S01]  /*0a50*/  LOP3.LUT R4, R9, 0x7, RZ, 0xc0, !PT ;  /* 0x0000000709047812 */ /* 0x000fe200078ec0ff */
[----:B------:R-:W-:Y:S01]  /*0a60*/  IMAD R0, R7, R9, R0 ;  /* 0x0000000907007224 */ /* 0x000fe200078e0200 */
[----:B------:R-:W-:Y:S01]  /*0a70*/  IADD3 R3, PT, PT, R9, -0x1, RZ ;  /* 0xffffffff09037810 */ /* 0x000fe20007ffe0ff */
[----:B------:R-:W-:Y:S01]  /*0a80*/  UMOV UR4, URZ ;  /* 0x000000ff00047c82 */ /* 0x000fe20008000000 */
[----:B------:R-:W-:Y:S02]  /*0a90*/  IADD3 R6, PT, PT, R4, -0x1, RZ ;  /* 0xffffffff04067810 */ /* 0x000fe40007ffe0ff */
[----:B------:R-:W-:Y:S02]  /*0aa0*/  ISETP.GE.U32.AND P1, PT, R3, 0x7, PT ;  /* 0x000000070300780c */ /* 0x000fe40003f26070 */
[----:B------:R-:W-:Y:S02]  /*0ab0*/  ISETP.GE.U32.AND P0, PT, R6, 0x3, PT ;  /* 0x000000030600780c */ /* 0x000fe40003f06070 */
[----:B------:R-:W-:-:S02]  /*0ac0*/  LOP3.LUT R22, R9, 0x3, RZ, 0xc0, !PT ;  /* 0x0000000309167812 */ /* 0x000fc400078ec0ff */
[----:B------:R-:W-:-:S09]  /*0ad0*/  LOP3.LUT R3, R9, 0x7ffffff8, RZ, 0xc0, !PT ;  /* 0x7ffffff809037812 */ /* 0x000fd200078ec0ff */
.L_x_29:
[----:B------:R-:W-:Y:S02]  /*0ae0*/  IMAD R23, R5, UR4, R0 ;  /* 0x0000000405177c24 */ /* 0x000fe4000f8e0200 */
[----:B------:R-:W-:Y:S01]  /*0af0*/  HFMA2 R14, -RZ, RZ, 0, 0 ;  /* 0x00000000ff0e7431 */ /* 0x000fe200000001ff */
[----:B------:R-:W-:Y:S06]  /*0b00*/  @!P1 BRA `(.L_x_24) ;  /* 0x00000000005c9947 */ /* 0x000fec0003800000 */
[----:B------:R-:W0:Y:S01]  /*0b10*/  LDC.64 R6, c[0x0][0x3a0] ;  /* 0x0000e800ff067b82 */ /* 0x000e220000000a00 */
[----:B------:R-:W-:-:S05]  /*0b20*/  UMOV UR5, URZ ;  /* 0x000000ff00057c82 */ /* 0x000fca0008000000 */
.L_x_25:
        /* <DEDUP_REMOVED lines=20> */
[----:B-1----:R-:W-:-:S07]  /*0c70*/  MOV R14, R3 ;  /* 0x00000003000e7202 */ /* 0x002fce0000000f00 */
.L_x_24:
[----:B------:R-:W-:-:S13]  /*0c80*/  ISETP.NE.AND P2, PT, R4, RZ, PT ;  /* 0x000000ff0400720c */ /* 0x000fda0003f45270 */
[----:B------:R-:W-:Y:S05]  /*0c90*/  @!P2 BRA `(.L_x_26) ;  /* 0x000000000074a947 */ /* 0x000fea0003800000 */
[----:B------:R-:W-:Y:S01]  /*0ca0*/  ISETP.NE.AND P2, PT, R22, RZ, PT ;  /* 0x000000ff1600720c */ /* 0x000fe20003f45270 */
[----:B------:R-:W-:-:S12]  /*0cb0*/  @!P0 BRA `(.L_x_27) ;  /* 0x00000000002c8947 */ /* 0x000fd80003800000 */
[----:B------:R-:W0:Y:S01]  /*0cc0*/  LDC.64 R6, c[0x0][0x3a0] ;  /* 0x0000e800ff067b82 */ /* 0x000e220000000a00 */
[----:B------:R-:W-:Y:S01]  /*0cd0*/  IMAD R9, R2, R14, R23 ;  /* 0x0000000e02097224 */ /* 0x000fe200078e0217 */
        /* <DEDUP_REMOVED lines=9> */
.L_x_27:
[----:B------:R-:W-:Y:S05]  /*0d70*/  @!P2 BRA `(.L_x_26) ;  /* 0x00000000003ca947 */ /* 0x000fea0003800000 */
[----:B0-----:R-:W0:Y:S01]  /*0d80*/  LDC R6, c[0x0][0x388] ;  /* 0x0000e200ff067b82 */ /* 0x001e220000000800 */
[----:B------:R-:W-:Y:S02]  /*0d90*/  ISETP.NE.AND P2, PT, R22, 0x1, PT ;  /* 0x000000011600780c */ /* 0x000fe40003f45270 */
[----:B0-----:R-:W-:-:S13]  /*0da0*/  LOP3.LUT P3, RZ, R6, 0x1, RZ, 0xc0, !PT ;  /* 0x0000000106ff7812 */ /* 0x001fda000786c0ff */
[----:B------:R-:W0:Y:S01]  /*0db0*/  @P3 LDC.64 R10, c[0x0][0x3a0] ;  /* 0x0000e800ff0a3b82 */ /* 0x000e220000000a00 */
[----:B------:R-:W-:Y:S05]  /*0dc0*/  @!P2 BRA `(.L_x_28) ;  /* 0x00000000001ca947 */ /* 0x000fea0003800000 */
[----:B------:R-:W1:Y:S01]  /*0dd0*/  LDC.64 R6, c[0x0][0x3a0] ;  /* 0x0000e800ff067b82 */ /* 0x000e620000000a00 */
[----:B------:R-:W-:Y:S01]  /*0de0*/  IMAD R9, R2, R14, R23 ;  /* 0x0000000e02097224 */ /* 0x000fe200078e0217 */
[----:B------:R-:W-:-:S03]  /*0df0*/  IADD3 R14, PT, PT, R14, 0x2, RZ ;  /* 0x000000020e0e7810 */ /* 0x000fc60007ffe0ff */
[----:B-1----:R-:W-:-:S05]  /*0e00*/  IMAD.WIDE R6, R9, 0x8, R6 ;  /* 0x0000000809067825 */ /* 0x002fca00078e0206 */
[----:B------:R1:W-:Y:S01]  /*0e10*/  STG.E.64 desc[UR8][R6.64], RZ ;  /* 0x000000ff06007986 */ /* 0x0003e2000c101b08 */
[----:B------:R-:W-:-:S05]  /*0e20*/  IMAD.WIDE R8, R2, 0x8, R6 ;  /* 0x0000000802087825 */ /* 0x000fca00078e0206 */
[----:B------:R1:W-:Y:S02]  /*0e30*/  STG.E.64 desc[UR8][R8.64], RZ ;  /* 0x000000ff08007986 */ /* 0x0003e4000c101b08 */
.L_x_28:
[----:B-1----:R-:W-:-:S04]  /*0e40*/  @P3 IMAD R7, R2, R14, R23 ;  /* 0x0000000e02073224 */ /* 0x002fc800078e0217 */
[----:B0-----:R-:W-:-:S05]  /*0e50*/  @P3 IMAD.WIDE R6, R7, 0x8, R10 ;  /* 0x0000000807063825 */ /* 0x001fca00078e020a */
[----:B------:R1:W-:Y:S02]  /*0e60*/  @P3 STG.E.64 desc[UR8][R6.64], RZ ;  /* 0x000000ff06003986 */ /* 0x0003e4000c101b08 */
.L_x_26:
[----:B01----:R-:W0:Y:S01]  /*0e70*/  LDC R6, c[0x0][0x3ac] ;  /* 0x0000eb00ff067b82 */ /* 0x003e220000000800 */
[----:B------:R-:W-:-:S06]  /*0e80*/  UIADD3 UR4, UPT, UPT, UR4, 0x1, URZ ;  /* 0x0000000104047890 */ /* 0x000fcc000fffe0ff */
[----:B0-----:R-:W-:-:S13]  /*0e90*/  ISETP.NE.AND P2, PT, R6, UR4, PT ;  /* 0x0000000406007c0c */ /* 0x001fda000bf45270 */
[----:B------:R-:W-:Y:S05]  /*0ea0*/  @!P2 EXIT ;  /* 0x000000000000a94d */ /* 0x000fea0003800000 */
[----:B------:R-:W-:Y:S05]  /*0eb0*/  BRA `(.L_x_29) ;  /* 0xfffffffc00087947 */ /* 0x000fea000383ffff */
.L_x_16:
[----:B------:R-:W0:Y:S02]  /*0ec0*/  LDC R4, c[0x0][0x3ac] ;  /* 0x0000eb00ff047b82 */ /* 0x000e240000000800 */
[----:B0-----:R-:W-:-:S13]  /*0ed0*/  ISETP.GE.AND P0, PT, R4, 0x1, PT ;  /* 0x000000010400780c */ /* 0x001fda0003f06270 */
[----:B------:R-:W-:Y:S05]  /*0ee0*/  @!P0 EXIT ;  /* 0x000000000000894d */ /* 0x000fea0003800000 */
[----:B------:R-:W-:Y:S01]  /*0ef0*/  ISETP.GE.AND P0, PT, R22, 0x1, PT ;  /* 0x000000011600780c */ /* 0x000fe20003f06270 */
[----:B------:R-:W-:-:S12]  /*0f00*/  IMAD R5, R7, R9, R0 ;  /* 0x0000000907057224 */ /* 0x000fd800078e0200 */
[----:B------:R-:W-:Y:S05]  /*0f10*/  @!P0 BRA `(.L_x_30) ;  /* 0x0000000800008947 */ /* 0x000fea0003800000 */
[----:B------:R-:W-:Y:S01]  /*0f20*/  SHF.L.U32 R4, R6, 0x1e, RZ ;  /* 0x0000001e06047819 */ /* 0x000fe200000006ff */
[----:B------:R-:W-:-:S03]  /*0f30*/  UMOV UR4, URZ ;  /* 0x000000ff00047c82 */ /* 0x000fc60008000000 */
[----:B------:R-:W-:Y:S02]  /*0f40*/  SHF.R.S32.HI R6, RZ, 0x1f, R4 ;  /* 0x0000001fff067819 */ /* 0x000fe40000011404 */
[----:B------:R-:W-:Y:S02]  /*0f50*/  LOP3.LUT R4, R22, 0x7ffffff8, RZ, 0xc0, !PT ;  /* 0x7ffffff816047812 */ /* 0x000fe400078ec0ff */
[-C--:B------:R-:W-:Y:S01]  /*0f60*/  LOP3.LUT R9, R6, R22.reuse, RZ, 0xc0, !PT ;  /* 0x0000001606097212 */ /* 0x080fe200078ec0ff */
[----:B------:R-:W-:Y:S01]  /*0f70*/  IMAD R6, R7, R22, RZ ;  /* 0x0000001607067224 */ /* 0x000fe200078e02ff */
[----:B------:R-:W-:Y:S02]  /*0f80*/  LOP3.LUT R7, R22, 0x7, RZ, 0xc0, !PT ;  /* 0x0000000716077812 */ /* 0x000fe400078ec0ff */
[----:B------:R-:W-:Y:S01]  /*0f90*/  IADD3 R8, PT, PT, -R4, RZ, RZ ;  /* 0x000000ff04087210 */ /* 0x000fe20007ffe1ff */
[----:B------:R-:W-:-:S07]  /*0fa0*/  IMAD R9, R9, UR6, RZ ;  /* 0x0000000609097c24 */ /* 0x000fce000f8e02ff */
.L_x_35:
[----:B0-----:R-:W0:Y:S01]  /*0fb0*/  LDC R20, c[0x0][0x398] ;  /* 0x0000e600ff147b82 */ /* 0x001e220000000800 */
[----:B------:R-:W-:Y:S02]  /*0fc0*/  IMAD R21, R3, UR4, R0 ;  /* 0x0000000403157c24 */ /* 0x000fe4000f8e0200 */
[----:B------:R-:W-:Y:S02]  /*0fd0*/  HFMA2 R23, -RZ, RZ, 0, 0 ;  /* 0x00000000ff177431 */ /* 0x000fe400000001ff */
[----:B------:R-:W-:Y:S01]  /*0fe0*/  IMAD R22, R9, UR4, R6 ;  /* 0x0000000409167c24 */ /* 0x000fe2000f8e0206 */
[----:B------:R-:W-:Y:S02]  /*0ff0*/  CS2R R12, SRZ ;  /* 0x00000000000c7805 */ /* 0x000fe4000001ff00 */
[----:B0-----:R-:W-:-:S13]  /*1000*/  ISETP.GE.U32.AND P0, PT, R20, 0x8, PT ;  /* 0x000000081400780c */ /* 0x001fda0003f06070 */
[----:B------:R-:W-:Y:S05]  /*1010*/  @!P0 BRA `(.L_x_31) ;  /* 0x0000000000b88947 */ /* 0x000fea0003800000 */
[----:B------:R-:W-:Y:S02]  /*1020*/  MOV R25, R22 ;  /* 0x0000001600197202 */ /* 0x000fe40000000f00 */
[----:B------:R-:W-:Y:S02]  /*1030*/  CS2R R12, SRZ ;  /* 0x00000000000c7805 */ /* 0x000fe4000001ff00 */
[----:B------:R-:W-:Y:S02]  /*1040*/  MOV R23, R21 ;  /* 0x0000001500177202 */ /* 0x000fe40000000f00 */
[----:B------:R-:W-:-:S07]  /*1050*/  MOV R24, R8 ;  /* 0x0000000800187202 */ /* 0x000fce0000000f00 */
.L_x_32:
[----:B------:R-:W0:Y:S08]  /*1060*/  LDC.64 R28, c[0x0][0x390] ;  /* 0x0000e400ff1c7b82 */ /* 0x000e300000000a00 */
[----:B------:R-:W1:Y:S08]  /*1070*/  LDC.64 R18, c[0x0][0x380] ;  /* 0x0000e000ff127b82 */ /* 0x000e700000000a00 */
[----:B------:R-:W2:Y:S01]  /*1080*/  LDC R26, c[0x0][0x388] ;  /* 0x0000e200ff1a7b82 */ /* 0x000ea20000000800 */
[----:B0-----:R-:W-:-:S05]  /*1090*/  IMAD.WIDE R28, R25, 0x8, R28 ;  /* 0x00000008191c7825 */ /* 0x001fca00078e021c */
[----:B------:R-:W3:Y:S01]  /*10a0*/  LDG.E.64.CONSTANT R14, desc[UR8][R28.64] ;  /* 0x000000081c0e7981 */ /* 0x000ee2000c1e9b00 */
[----:B-1----:R-:W-:-:S05]  /*10b0*/  IMAD.WIDE R18, R23, 0x8, R18 ;  /* 0x0000000817127825 */ /* 0x002fca00078e0212 */
[----:B------:R-:W3:Y:S01]  /*10c0*/  LDG.E.64.CONSTANT R10, desc[UR8][R18.64] ;  /* 0x00000008120a7981 */ /* 0x000ee2000c1e9b00 */
[C---:B--2---:R-:W-:Y:S01]  /*10d0*/  IMAD.WIDE R16, R26.reuse, 0x8, R18 ;  /* 0x000000081a107825 */ /* 0x044fe200078e0212 */
[----:B---3--:R-:W-:Y:S02]  /*10e0*/  DFMA R14, R10, R14, R12 ;  /* 0x0000000e0a0e722b */ /* 0x008fe4000000000c */
[----:B------:R-:W2:Y:S04]  /*10f0*/  LDG.E.64.CONSTANT R12, desc[UR8][R28.64+0x8] ;  /* 0x000008081c0c7981 */ /* 0x000ea8000c1e9b00 */
[----:B------:R0:W2:Y:S02]  /*1100*/  LDG.E.64.CONSTANT R10, desc[UR8][R16.64] ;  /* 0x00000008100a7981 */ /* 0x0000a4000c1e9b00 */
[C---:B0-----:R-:W-:Y:S01]  /*1110*/  IMAD.WIDE R16, R26.reuse, 0x8, R16 ;  /* 0x000000081a107825 */ /* 0x041fe200078e0210 */
[----:B--2---:R-:W-:Y:S01]  /*1120*/  DFMA R12, R10, R12, R14 ;  /* 0x0000000c0a0c722b */ /* 0x004fe2000000000e */
[----:B------:R-:W2:Y:S04]  /*1130*/  LDG.E.64.CONSTANT R14, desc[UR8][R28.64+0x10] ;  /* 0x000010081c0e7981 */ /* 0x000ea8000c1e9b00 */
[----:B------:R-:W2:Y:S01]  /*1140*/  LDG.E.64.CONSTANT R10, desc[UR8][R16.64] ;  /* 0x00000008100a7981 */ /* 0x000ea2000c1e9b00 */
[----:B------:R-:W-:-:S03]  /*1150*/  IMAD.WIDE R18, R26, 0x8, R16 ;  /* 0x000000081a127825 */ /* 0x000fc600078e0210 */
[----:B------:R-:W3:Y:S01]  /*1160*/  LDG.E.64.CONSTANT R16, desc[UR8][R28.64+0x28] ;  /* 0x000028081c107981 */ /* 0x000ee2000c1e9b00 */
[----:B--2---:R-:W-:-:S03]  /*1170*/  DFMA R14, R10, R14, R12 ;  /* 0x0000000e0a0e722b */ /* 0x004fc6000000000c */
[----:B------:R-:W2:Y:S04]  /*1180*/  LDG.E.64.CONSTANT R12, desc[UR8][R28.64+0x18] ;  /* 0x000018081c0c7981 */ /* 0x000ea8000c1e9b00 */
[----:B------:R0:W2:Y:S02]  /*1190*/  LDG.E.64.CONSTANT R10, desc[UR8][R18.64] ;  /* 0x00000008120a7981 */ /* 0x0000a4000c1e9b00 */
[C---:B0-----:R-:W-:Y:S01]  /*11a0*/  IMAD.WIDE R18, R26.reuse, 0x8, R18 ;  /* 0x000000081a127825 */ /* 0x041fe200078e0212 */
[----:B--2---:R-:W-:Y:S01]  /*11b0*/  DFMA R12, R10, R12, R14 ;  /* 0x0000000c0a0c722b */ /* 0x004fe2000000000e */
[----:B------:R-:W2:Y:S04]  /*11c0*/  LDG.E.64.CONSTANT R14, desc[UR8][R28.64+0x20] ;  /* 0x000020081c0e7981 */ /* 0x000ea8000c1e9b00 */
[----:B------:R-:W2:Y:S03]  /*11d0*/  LDG.E.64.CONSTANT R10, desc[UR8][R18.64] ;  /* 0x00000008120a7981 */ /* 0x000ea6000c1e9b00 */
[----:B--2---:R-:W-:Y:S01]  /*11e0*/  DFMA R14, R10, R14, R12 ;  /* 0x0000000e0a0e722b */ /* 0x004fe2000000000c */
[----:B------:R-:W-:-:S05]  /*11f0*/  IMAD.WIDE R12, R26, 0x8, R18 ;  /* 0x000000081a0c7825 */ /* 0x000fca00078e0212 */
[----:B------:R-:W3:Y:S01]  /*1200*/  LDG.E.64.CONSTANT R10, desc[UR8][R12.64] ;  /* 0x000000080c0a7981 */ /* 0x000ee2000c1e9b00 */
[----:B------:R-:W-:Y:S01]  /*1210*/  IADD3 R24, PT, PT, R24, 0x8, RZ ;  /* 0x0000000818187810 */ /* 0x000fe20007ffe0ff */
[----:B---3--:R-:W-:Y:S01]  /*1220*/  DFMA R16, R10, R16, R14 ;  /* 0x000000100a10722b */ /* 0x008fe2000000000e */
[C---:B------:R-:W-:Y:S01]  /*1230*/  IMAD.WIDE R10, R26.reuse, 0x8, R12 ;  /* 0x000000081a0a7825 */ /* 0x040fe200078e020c */
[----:B------:R-:W2:Y:S04]  /*1240*/  LDG.E.64.CONSTANT R14, desc[UR8][R28.64+0x30] ;  /* 0x000030081c0e7981 */ /* 0x000ea8000c1e9b00 */
[----:B------:R-:W2:Y:S01]  /*1250*/  LDG.E.64.CONSTANT R12, desc[UR8][R10.64] ;  /* 0x000000080a0c7981 */ /* 0x000ea2000c1e9b00 */
[----:B------:R-:W-:-:S06]  /*1260*/  IMAD.WIDE R18, R26, 0x8, R10 ;  /* 0x000000081a127825 */ /* 0x000fcc00078e020a */
[----:B------:R-:W3:Y:S04]  /*1270*/  LDG.E.64.CONSTANT R18, desc[UR8][R18.64] ;  /* 0x0000000812127981 */ /* 0x000ee8000c1e9b00 */
[----:B------:R-:W3:Y:S01]  /*1280*/  LDG.E.64.CONSTANT R10, desc[UR8][R28.64+0x38] ;  /* 0x000038081c0a7981 */ /* 0x000ee2000c1e9b00 */
[----:B------:R-:W-:Y:S02]  /*1290*/  ISETP.NE.AND P0, PT, R24, RZ, PT ;  /* 0x000000ff1800720c */ /* 0x000fe40003f05270 */
[----:B------:R-:W-:Y:S02]  /*12a0*/  LEA R23, R26, R23, 0x3 ;  /* 0x000000171a177211 */ /* 0x000fe400078e18ff */
[----:B------:R-:W-:Y:S01]  /*12b0*/  IADD3 R25, PT, PT, R25, 0x8, RZ ;  /* 0x0000000819197810 */ /* 0x000fe20007ffe0ff */
[----:B--2---:R-:W-:-:S08]  /*12c0*/  DFMA R14, R12, R14, R16 ;  /* 0x0000000e0c0e722b */ /* 0x004fd00000000010 */
[----:B---3--:R-:W-:Y:S01]  /*12d0*/  DFMA R12, R18, R10, R14 ;  /* 0x0000000a120c722b */ /* 0x008fe2000000000e */
[----:B------:R-:W-:Y:S10]  /*12e0*/  @P0 BRA `(.L_x_32) ;  /* 0xfffffffc005c0947 */ /* 0x000ff4000383ffff */
[----:B------:R-:W-:-:S07]  /*12f0*/  MOV R23, R4 ;  /* 0x0000000400177202 */ /* 0x000fce0000000f00 */
.L_x_31:
[----:B------:R-:W-:-:S13]  /*1300*/  ISETP.NE.AND P0, PT, R7, RZ, PT ;  /* 0x000000ff0700720c */ /* 0x000fda0003f05270 */
[----:B------:R-:W-:Y:S05]  /*1310*/  @!P0 BRA `(.L_x_33) ;  /* 0x0000000000dc8947 */ /* 0x000fea0003800000 */
[----:B------:R-:W-:-:S04]  /*1320*/  IADD3 R10, PT, PT, R7, -0x1, RZ ;  /* 0xffffffff070a7810 */ /* 0x000fc80007ffe0ff */
[----:B------:R-:W-:-:S13]  /*1330*/  ISETP.GE.U32.AND P0, PT, R10, 0x3, PT ;  /* 0x000000030a00780c */ /* 0x000fda0003f06070 */
[----:B------:R-:W-:Y:S05]  /*1340*/  @!P0 BRA `(.L_x_34) ;  /* 0x00000000005c8947 */ /* 0x000fea0003800000 */
[----:B------:R-:W0:Y:S01]  /*1350*/  LDC R28, c[0x0][0x388] ;  /* 0x0000e200ff1c7b82 */ /* 0x000e220000000800 */
[----:B------:R-:W-:-:S07]  /*1360*/  IADD3 R15, PT, PT, R22, R23, RZ ;  /* 0x00000017160f7210 */ /* 0x000fce0007ffe0ff */
        /* <DEDUP_REMOVED lines=11> */
[----:B------:R-:W-:-:S05]  /*1420*/  IMAD.WIDE R26, R28, 0x8, R16 ;  /* 0x000000081c1a7825 */ /* 0x000fca00078e0210 */
[----:B------:R-:W3:Y:S01]  /*1430*/  LDG.E.64.CONSTANT R12, desc[UR8][R26.64] ;  /* 0x000000081a0c7981 */ /* 0x000ee2000c1e9b00 */
[----:B------:R-:W-:-:S06]  /*1440*/  IMAD.WIDE R28, R28, 0x8, R26 ;  /* 0x000000081c1c7825 */ /* 0x000fcc00078e021a */
[----:B------:R-:W4:Y:S01]  /*1450*/  LDG.E.64.CONSTANT R28, desc[UR8][R28.64] ;  /* 0x000000081c1c7981 */ /* 0x000f22000c1e9b00 */
[----:B--2---:R-:W-:-:S03]  /*1460*/  DFMA R14, R14, R10, R18 ;  /* 0x0000000a0e0e722b */ /* 0x004fc60000000012 */
[----:B------:R-:W3:Y:S04]  /*1470*/  LDG.E.64.CONSTANT R10, desc[UR8][R24.64+0x10] ;  /* 0x00001008180a7981 */ /* 0x000ee8000c1e9b00 */
[----:B------:R-:W4:Y:S01]  /*1480*/  LDG.E.64.CONSTANT R18, desc[UR8][R24.64+0x18] ;  /* 0x0000180818127981 */ /* 0x000f22000c1e9b00 */
[----:B------:R-:W-:Y:S01]  /*1490*/  IADD3 R23, PT, PT, R23, 0x4, RZ ;  /* 0x0000000417177810 */ /* 0x000fe20007ffe0ff */
[----:B---3--:R-:W-:-:S08]  /*14a0*/  DFMA R12, R12, R10, R14 ;  /* 0x0000000a0c0c722b */ /* 0x008fd0000000000e */
[----:B----4-:R-:W-:-:S11]  /*14b0*/  DFMA R12, R28, R18, R12 ;  /* 0x000000121c0c722b */ /* 0x010fd6000000000c */
.L_x_34:
[----:B------:R-:W-:-:S13]  /*14c0*/  LOP3.LUT P0, R10, R20, 0x3, RZ, 0xc0, !PT ;  /* 0x00000003140a7812 */ /* 0x000fda000780c0ff */
[----:B------:R-:W-:Y:S05]  /*14d0*/  @!P0 BRA `(.L_x_33) ;  /* 0x00000000006c8947 */ /* 0x000fea0003800000 */
[----:B------:R-:W-:Y:S02]  /*14e0*/  ISETP.NE.AND P0, PT, R10, 0x1, PT ;  /* 0x000000010a00780c */ /* 0x000fe40003f05270 */
[----:B------:R-:W-:-:S11]  /*14f0*/  LOP3.LUT P1, RZ, R20, 0x1, RZ, 0xc0, !PT ;  /* 0x0000000114ff7812 */ /* 0x000fd6000782c0ff */
[----:B------:R-:W0:Y:S08]  /*1500*/  @P0 LDC R18, c[0x0][0x388] ;  /* 0x0000e200ff120b82 */ /* 0x000e300000000800 */
[----:B------:R-:W1:Y:S08]  /*1510*/  @P0 LDC.64 R24, c[0x0][0x380] ;  /* 0x0000e000ff180b82 */ /* 0x000e700000000a00 */
[----:B------:R-:W2:Y:S08]  /*1520*/  @P0 LDC.64 R16, c[0x0][0x390] ;  /* 0x0000e400ff100b82 */ /* 0x000eb00000000a00 */
[----:B------:R-:W3:Y:S01]  /*1530*/  @P1 LDC R20, c[0x0][0x388] ;  /* 0x0000e200ff141b82 */ /* 0x000ee20000000800 */
[----:B0-----:R-:W-:-:S07]  /*1540*/  @P0 IMAD R19, R23, R18, R21 ;  /* 0x0000001217130224 */ /* 0x001fce00078e0215 */
[----:B------:R-:W0:Y:S01]  /*1550*/  @P1 LDC.64 R14, c[0x0][0x380] ;  /* 0x0000e000ff0e1b82 */ /* 0x000e220000000a00 */
[----:B-1----:R-:W-:Y:S01]  /*1560*/  @P0 IMAD.WIDE R24, R19, 0x8, R24 ;  /* 0x0000000813180825 */ /* 0x002fe200078e0218 */
[----:B------:R-:W-:Y:S02]  /*1570*/  @P0 IADD3 R19, PT, PT, R22, R23, RZ ;  /* 0x0000001716130210 */ /* 0x000fe40007ffe0ff */
[----:B------:R-:W-:-:S04]  /*1580*/  @P0 IADD3 R23, PT, PT, R23, 0x2, RZ ;  /* 0x0000000217170810 */ /* 0x000fc80007ffe0ff */
[----:B------:R-:W1:Y:S01]  /*1590*/  @P1 LDC.64 R10, c[0x0][0x390] ;  /* 0x0000e400ff0a1b82 */ /* 0x000e620000000a00 */
[----:B--2---:R-:W-:-:S04]  /*15a0*/  @P0 IMAD.WIDE R16, R19, 0x8, R16 ;  /* 0x0000000813100825 */ /* 0x004fc800078e0210 */
[----:B------:R-:W-:Y:S02]  /*15b0*/  @P0 IMAD.WIDE R18, R18, 0x8, R24 ;  /* 0x0000000812120825 */ /* 0x000fe400078e0218 */
[----:B------:R-:W2:Y:S02]  /*15c0*/  @P0 LDG.E.64.CONSTANT R24, desc[UR8][R24.64] ;  /* 0x0000000818180981 */ /* 0x000ea4000c1e9b00 */
[----:B---3--:R-:W-:Y:S02]  /*15d0*/  @P1 IMAD R27, R23, R20, R21 ;  /* 0x00000014171b1224 */ /* 0x008fe400078e0215 */
[----:B------:R-:W2:Y:S01]  /*15e0*/  @P0 LDG.E.64.CONSTANT R20, desc[UR8][R16.64] ;  /* 0x0000000810140981 */ /* 0x000ea2000c1e9b00 */
[----:B------:R-:W-:-:S03]  /*15f0*/  @P1 IADD3 R29, PT, PT, R22, R23, RZ ;  /* 0x00000017161d1210 */ /* 0x000fc60007ffe0ff */
[----:B------:R-:W3:Y:S01]  /*1600*/  @P0 LDG.E.64.CONSTANT R22, desc[UR8][R16.64+0x8] ;  /* 0x0000080810160981 */ /* 0x000ee2000c1e9b00 */
        /* <DEDUP_REMOVED lines=8> */
.L_x_33:
[----:B------:R-:W0:Y:S01]  /*1690*/  LDC R14, c[0x0][0x3ac] ;  /* 0x0000eb00ff0e7b82 */ /* 0x000e220000000800 */
[----:B------:R-:W-:Y:S01]  /*16a0*/  IMAD R15, R2, UR4, R5 ;  /* 0x00000004020f7c24 */ /* 0x000fe2000f8e0205 */
[----:B------:R-:W-:-:S06]  /*16b0*/  UIADD3 UR4, UPT, UPT, UR4, 0x1, URZ ;  /* 0x0000000104047890 */ /* 0x000fcc000fffe0ff */
[----:B------:R-:W1:Y:S01]  /*16c0*/  LDC.64 R10, c[0x0][0x3a0] ;  /* 0x0000e800ff0a7b82 */ /* 0x000e620000000a00 */
[----:B0-----:R-:W-:Y:S01]  /*16d0*/  ISETP.NE.AND P0, PT, R14, UR4, PT ;  /* 0x000000040e007c0c */ /* 0x001fe2000bf05270 */
[----:B-1----:R-:W-:-:S05]  /*16e0*/  IMAD.WIDE R10, R15, 0x8, R10 ;  /* 0x000000080f0a7825 */ /* 0x002fca00078e020a */
[----:B------:R0:W-:Y:S07]  /*16f0*/  STG.E.64 desc[UR8][R10.64], R12 ;  /* 0x0000000c0a007986 */ /* 0x0001ee000c101b08 */
[----:B------:R-:W-:Y:S05]  /*1700*/  @!P0 EXIT ;  /* 0x000000000000894d */ /* 0x000fea0003800000 */
[----:B------:R-:W-:Y:S05]  /*1710*/  BRA `(.L_x_35) ;  /* 0xfffffff800247947 */ /* 0x000fea000383ffff */
.L_x_30:
        /* <DEDUP_REMOVED lines=8> */
.L_x_37:
        /* <DEDUP_REMOVED lines=20> */
.L_x_36:
[----:B------:R-:W-:Y:S05]  /*18e0*/  @!P1 EXIT ;  /* 0x000000000000994d */ /* 0x000fea0003800000 */
[----:B------:R-:W-:Y:S02]  /*18f0*/  ISETP.GE.U32.AND P0, PT, R3, 0x4, PT ;  /* 0x000000040300780c */ /* 0x000fe40003f06070 */
[----:B-1----:R-:W-:-:S04]  /*1900*/  LOP3.LUT R14, R4, 0x3, RZ, 0xc0, !PT ;  /* 0x00000003040e7812 */ /* 0x002fc800078ec0ff */
[----:B------:R-:W-:-:S07]  /*1910*/  ISETP.NE.AND P1, PT, R14, RZ, PT ;  /* 0x000000ff0e00720c */ /* 0x000fce0003f25270 */
[----:B------:R-:W-:Y:S06]  /*1920*/  @!P0 BRA `(.L_x_38) ;  /* 0x00000000002c8947 */ /* 0x000fec0003800000 */
        /* <DEDUP_REMOVED lines=11> */
.L_x_38:
[----:B------:R-:W-:Y:S05]  /*19e0*/  @!P1 EXIT ;  /* 0x000000000000994d */ /* 0x000fea0003800000 */
[----:B------:R-:W-:Y:S02]  /*19f0*/  ISETP.NE.AND P0, PT, R14, 0x1, PT ;  /* 0x000000010e00780c */ /* 0x000fe40003f05270 */
[----:B------:R-:W-:-:S04]  /*1a00*/  LOP3.LUT R4, R4, 0x1, RZ, 0xc0, !PT ;  /* 0x0000000104047812 */ /* 0x000fc800078ec0ff */
[----:B------:R-:W-:-:S07]  /*1a10*/  ISETP.NE.U32.AND P1, PT, R4, 0x1, PT ;  /* 0x000000010400780c */ /* 0x000fce0003f25070 */
[----:B------:R-:W-:Y:S06]  /*1a20*/  @!P0 BRA `(.L_x_39) ;  /* 0x00000000001c8947 */ /* 0x000fec0003800000 */
[----:B0-----:R-:W0:Y:S01]  /*1a30*/  LDC.64 R6, c[0x0][0x3a0] ;  /* 0x0000e800ff067b82 */ /* 0x001e220000000a00 */
[----:B------:R-:W-:Y:S01]  /*1a40*/  IMAD R3, R2, R0, R5 ;  /* 0x0000000002037224 */ /* 0x000fe200078e0205 */
[----:B------:R-:W-:-:S03]  /*1a50*/  IADD3 R0, PT, PT, R0, 0x2, RZ ;  /* 0x0000000200007810 */ /* 0x000fc60007ffe0ff */
[----:B0-----:R-:W-:-:S05]  /*1a60*/  IMAD.WIDE R6, R3, 0x8, R6 ;  /* 0x0000000803067825 */ /* 0x001fca00078e0206 */
[----:B------:R1:W-:Y:S01]  /*1a70*/  STG.E.64 desc[UR8][R6.64], RZ ;  /* 0x000000ff06007986 */ /* 0x0003e2000c101b08 */
[----:B------:R-:W-:-:S05]  /*1a80*/  IMAD.WIDE R8, R2, 0x8, R6 ;  /* 0x0000000802087825 */ /* 0x000fca00078e0206 */
[----:B------:R1:W-:Y:S02]  /*1a90*/  STG.E.64 desc[UR8][R8.64], RZ ;  /* 0x000000ff08007986 */ /* 0x0003e4000c101b08 */
.L_x_39:
[----:B------:R-:W-:Y:S05]  /*1aa0*/  @P1 EXIT ;  /* 0x000000000000194d */ /* 0x000fea0003800000 */
[----:B01----:R-:W0:Y:S01]  /*1ab0*/  LDC.64 R6, c[0x0][0x3a0] ;  /* 0x0000e800ff067b82 */ /* 0x003e220000000a00 */
[----:B------:R-:W-:-:S04]  /*1ac0*/  IMAD R3, R2, R0, R5 ;  /* 0x0000000002037224 */ /* 0x000fc800078e0205 */
[----:B0-----:R-:W-:-:S05]  /*1ad0*/  IMAD.WIDE R2, R3, 0x8, R6 ;  /* 0x0000000803027825 */ /* 0x001fca00078e0206 */
[----:B------:R-:W-:Y:S01]  /*1ae0*/  STG.E.64 desc[UR8][R2.64], RZ ;  /* 0x000000ff02007986 */ /* 0x000fe2000c101b08 */
[----:B------:R-:W-:Y:S05]  /*1af0*/  EXIT ;  /* 0x000000000000794d */ /* 0x000fea0003800000 */
.L_x_40:
        /* <DEDUP_REMOVED lines=16> */
.L_x_45:


//--------------------- .text._Z12curl_vanillaPdS_S_S_S_S_S_S_S_S_S_S_S_S_S_S_S_S_S_iiS_S_S_ --------------------------
	.section	.text._Z12curl_vanillaPdS_S_S_S_S_S_S_S_S_S_S_S_S_S_S_S_S_S_iiS_S_S_,"ax",@progbits
	.align	128
        .global         _Z12curl_vanillaPdS_S_S_S_S_S_S_S_S_S_S_S_S_S_S_S_S_S_iiS_S_S_
        .type           _Z12curl_vanillaPdS_S_S_S_S_S_S_S_S_S_S_S_S_S_S_S_S_S_iiS_S_S_,@function
        .size           _Z12curl_vanillaPdS_S_S_S_S_S_S_S_S_S_S_S_S_S_S_S_S_S_iiS_S_S_,(.L_x_46 - _Z12curl_vanillaPdS_S_S_S_S_S_S_S_S_S_S_S_S_S_S_S_S_S_iiS_S_S_)
        .other          _Z12curl_vanillaPdS_S_S_S_S_S_S_S_S_S_S_S_S_S_S_S_S_S_iiS_S_S_,@"STO_CUDA_ENTRY STV_DEFAULT"
_Z12curl_vanillaPdS_S_S_S_S_S_S_S_S_S_S_S_S_S_S_S_S_S_iiS_S_S_:
.text._Z12curl_vanillaPdS_S_S_S_S_S_S_S_S_S_S_S_S_S_S_S_S_S_iiS_S_S_:
[----:B------:R-:W-:Y:S08]  /*0000*/  LDC R1, c[0x0][0x37c] ;  /* 0x0000df00ff017b82 */ /* 0x000ff00000000800 */
[----:B------:R-:W0:Y:S02]  /*0010*/  LDC R24, c[0x0][0x41c] ;  /* 0x00010700ff187b82 */ /* 0x000e240000000800 */
[----:B0-----:R-:W-:-:S13]  /*0020*/  ISETP.GE.AND P0, PT, R24, 0x1, PT ;  /* 0x000000011800780c */ /* 0x001fda0003f06270 */
[----:B------:R-:W-:Y:S05]  /*0030*/  @!P0 EXIT ;  /* 0x000000000000894d */ /* 0x000fea0003800000 */
[----:B------:R-:W0:Y:S01]  /*0040*/  S2R R0, SR_TID.X ;  /* 0x0000000000007919 */ /* 0x000e220000002100 */
[----:B------:R-:W0:Y:S01]  /*0050*/  LDCU UR4, c[0x0][0x360] ;  /* 0x00006c00ff0477ac */ /* 0x000e220008000800 */
[----:B------:R-:W-:Y:S01]  /*0060*/  IADD3 R24, PT, PT, -R24, RZ, RZ ;  /* 0x000000ff18187210 */ /* 0x000fe20007ffe1ff */
[----:B------:R-:W0:Y:S01]  /*0070*/  S2R R3, SR_CTAID.X ;  /* 0x0000000000037919 */ /* 0x000e220000002500 */
[----:B------:R-:W1:Y:S01]  /*0080*/  LDCU.64 UR6, c[0x0][0x358] ;  /* 0x00006b00ff0677ac */ /* 0x000e620008000a00 */
[----:B------:R-:W2:Y:S02]  /*0090*/  LDCU UR5, c[0x0][0x418] ;  /* 0x00008300ff0577ac */ /* 0x000ea40008000800 */
[----:B012---:R-:W-:-:S07]  /*00a0*/  IMAD R0, R3, UR4, R0 ;  /* 0x0000000403007c24 */ /* 0x007fce000f8e0200 */
.L_x_41:
[----:B0-----:R-:W0:Y:S08]  /*00b0*/  LDC.64 R8, c[0x0][0x410] ;  /* 0x00010400ff087b82 */ /* 0x001e300000000a00 */
[----:B------:R-:W1:Y:S08]  /*00c0*/  LDC.64 R6, c[0x0][0x400] ;  /* 0x00010000ff067b82 */ /* 0x000e700000000a00 */
[----:B------:R-:W2:Y:S08]  /*00d0*/  LDC.64 R10, c[0x0][0x3a0] ;  /* 0x0000e800ff0a7b82 */ /* 0x000eb00000000a00 */
[----:B------:R-:W3:Y:S01]  /*00e0*/  LDC.64 R18, c[0x0][0x3f8] ;  /* 0x0000fe00ff127b82 */ /* 0x000ee20000000a00 */
[----:B0-----:R-:W-:-:S06]  /*00f0*/  IMAD.WIDE R8, R0, 0x8, R8 ;  /* 0x0000000800087825 */ /* 0x001fcc00078e0208 */
[----:B------:R-:W4:Y:S01]  /*0100*/  LDG.E.64 R8, desc[UR6][R8.64] ;  /* 0x0000000608087981 */ /* 0x000f22000c1e1b00 */
[----:B------:R-:W0:Y:S01]  /*0110*/  LDC.64 R2, c[0x0][0x388] ;  /* 0x0000e200ff027b82 */ /* 0x000e220000000a00 */
[----:B-1----:R-:W-:-:S05]  /*0120*/  IMAD.WIDE R6, R0, 0x8, R6 ;  /* 0x0000000800067825 */ /* 0x002fca00078e0206 */
[----:B------:R-:W4:Y:S02]  /*0130*/  LDG.E.64 R32, desc[UR6][R6.64] ;  /* 0x0000000606207981 */ /* 0x000f24000c1e1b00 */
[----:B------:R-:W1:Y:S01]  /*0140*/  LDC.64 R14, c[0x0][0x408] ;  /* 0x00010200ff0e7b82 */ /* 0x000e620000000a00 */
[----:B--2---:R-:W-:-:S05]  /*0150*/  IMAD.WIDE R10, R0, 0x8, R10 ;  /* 0x00000008000a7825 */ /* 0x004fca00078e020a */
[----:B------:R-:W2:Y:S01]  /*0160*/  LDG.E.64 R12, desc[UR6][R10.64] ;  /* 0x000000060a0c7981 */ /* 0x000ea2000c1e1b00 */
[C---:B---3--:R-:W-:Y:S01]  /*0170*/  IMAD.WIDE R18, R0.reuse, 0x8, R18 ;  /* 0x0000000800127825 */ /* 0x048fe200078e0212 */
[----:B------:R-:W3:Y:S04]  /*0180*/  LDC.64 R4, c[0x0][0x3b8] ;  /* 0x0000ee00ff047b82 */ /* 0x000ee80000000a00 */
[----:B------:R-:W5:Y:S01]  /*0190*/  LDG.E.64 R22, desc[UR6][R18.64] ;  /* 0x0000000612167981 */ /* 0x000f62000c1e1b00 */
[----:B0-----:R-:W-:-:S03]  /*01a0*/  IMAD.WIDE R2, R0, 0x8, R2 ;  /* 0x0000000800027825 */ /* 0x001fc600078e0202 */
[----:B------:R-:W0:Y:S02]  /*01b0*/  LDC.64 R20, c[0x0][0x3e0] ;  /* 0x0000f800ff147b82 */ /* 0x000e240000000a00 */
[----:B------:R-:W5:Y:S01]  /*01c0*/  LDG.E.64 R26, desc[UR6][R2.64] ;  /* 0x00000006021a7981 */ /* 0x000f62000c1e1b00 */
[----:B-1----:R-:W-:-:S05]  /*01d0*/  IMAD.WIDE R14, R0, 0x8, R14 ;  /* 0x00000008000e7825 */ /* 0x002fca00078e020e */
[----:B------:R-:W1:Y:S01]  /*01e0*/  LDC.64 R16, c[0x0][0x390] ;  /* 0x0000e400ff107b82 */ /* 0x000e620000000a00 */
[----:B------:R-:W5:Y:S01]  /*01f0*/  LDG.E.64 R30, desc[UR6][R14.64] ;  /* 0x000000060e1e7981 */ /* 0x000f62000c1e1b00 */
[----:B---3--:R-:W-:-:S06]  /*0200*/  IMAD.WIDE R4, R0, 0x8, R4 ;  /* 0x0000000800047825 */ /* 0x008fcc00078e0204 */
[----:B------:R-:W3:Y:S01]  /*0210*/  LDC.64 R36, c[0x0][0x3c8] ;  /* 0x0000f200ff247b82 */ /* 0x000ee20000000a00 */
[----:B------:R-:W3:Y:S01]  /*0220*/  LDG.E.64 R28, desc[UR6][R4.64] ;  /* 0x00000006041c7981 */ /* 0x000ee2000c1e1b00 */
[----:B0-----:R-:W-:-:S04]  /*0230*/  IMAD.WIDE R20, R0, 0x8, R20 ;  /* 0x0000000800147825 */ /* 0x001fc800078e0214 */
[----:B-1----:R-:W-:Y:S01]  /*0240*/  IMAD.WIDE R16, R0, 0x8, R16 ;  /* 0x0000000800107825 */ /* 0x002fe200078e0210 */
[----:B----4-:R-:W-:-:S08]  /*0250*/  DMUL R32, R8, R32 ;  /* 0x0000002008207228 */ /* 0x010fd00000000000 */
[----:B--2---:R-:W-:Y:S02]  /*0260*/  DMUL R12, R32, R12 ;  /* 0x0000000c200c7228 */ /* 0x004fe40000000000 */
[----:B-----5:R-:W-:Y:S01]  /*0270*/  DMUL R32, R8, R22 ;  /* 0x0000001608207228 */ /* 0x020fe20000000000 */
[----:B------:R-:W0:Y:S07]  /*0280*/  LDC.64 R22, c[0x0][0x3e8] ;  /* 0x0000fa00ff167b82 */ /* 0x000e2e0000000a00 */
[----:B------:R-:W-:-:S02]  /*0290*/  DFMA R26, R32, R26, R12 ;  /* 0x0000001a201a722b */ /* 0x000fc4000000000c */
[----:B------:R-:W2:Y:S01]  /*02a0*/  LDG.E.64 R32, desc[UR6][R20.64] ;  /* 0x0000000614207981 */ /* 0x000ea2000c1e1b00 */
[----:B------:R-:W1:Y:S01]  /*02b0*/  LDC.64 R12, c[0x0][0x3a8] ;  /* 0x0000ea00ff0c7b82 */ /* 0x000e620000000a00 */
[----:B------:R-:W-:Y:S02]  /*02c0*/  DMUL R34, R8, R30 ;  /* 0x0000001e08227228 */ /* 0x000fe40000000000 */
[----:B------:R-:W4:Y:S01]  /*02d0*/  LDG.E.64 R30, desc[UR6][R16.64] ;  /* 0x00000006101e7981 */ /* 0x000f22000c1e1b00 */
[----:B0-----:R-:W-:-:S05]  /*02e0*/  IMAD.WIDE R22, R0, 0x8, R22 ;  /* 0x0000000800167825 */ /* 0x001fca00078e0216 */
[----:B---3--:R-:W-:Y:S01]  /*02f0*/  DFMA R28, R34, R28, R26 ;  /* 0x0000001c221c722b */ /* 0x008fe2000000001a */
[----:B------:R-:W3:Y:S01]  /*0300*/  LDG.E.64 R26, desc[UR6][R22.64] ;  /* 0x00000006161a7981 */ /* 0x000ee2000c1e1b00 */
[----:B-1----:R-:W-:-:S05]  /*0310*/  IMAD.WIDE R12, R0, 0x8, R12 ;  /* 0x00000008000c7825 */ /* 0x002fca00078e020c */
[----:B------:R-:W5:Y:S01]  /*0320*/  LDG.E.64 R34, desc[UR6][R12.64] ;  /* 0x000000060c227981 */ /* 0x000f62000c1e1b00 */
[----:B--2---:R-:W-:-:S08]  /*0330*/  DMUL R32, R8, R32 ;  /* 0x0000002008207228 */ /* 0x004fd00000000000 */
[----:B----4-:R-:W-:Y:S01]  /*0340*/  DFMA R30, -R32, R30, R28 ;  /* 0x0000001e201e722b */ /* 0x010fe2000000011c */
[----:B------:R-:W0:Y:S08]  /*0350*/  LDC.64 R28, c[0x0][0x3f0] ;  /* 0x0000fc00ff1c7b82 */ /* 0x000e300000000a00 */
[----:B------:R-:W1:Y:S01]  /*0360*/  LDC.64 R32, c[0x0][0x3c0] ;  /* 0x0000f000ff207b82 */ /* 0x000e620000000a00 */
[----:B---3--:R-:W-:-:S08]  /*0370*/  DMUL R26, R8, R26 ;  /* 0x0000001a081a7228 */ /* 0x008fd00000000000 */
[----:B-----5:R-:W-:Y:S01]  /*0380*/  DFMA R34, -R26, R34, R30 ;  /* 0x000000221a22722b */ /* 0x020fe2000000011e */
[----:B0-----:R-:W-:-:S05]  /*0390*/  IMAD.WIDE R28, R0, 0x8, R28 ;  /* 0x00000008001c7825 */ /* 0x001fca00078e021c */
[----:B------:R-:W2:Y:S01]  /*03a0*/  LDG.E.64 R26, desc[UR6][R28.64] ;  /* 0x000000061c1a7981 */ /* 0x000ea2000c1e1b00 */
[----:B-1----:R-:W-:-:S05]  /*03b0*/  IMAD.WIDE R32, R0, 0x8, R32 ;  /* 0x0000000800207825 */ /* 0x002fca00078e0220 */
[----:B------:R-:W3:Y:S01]  /*03c0*/  LDG.E.64 R30, desc[UR6][R32.64] ;  /* 0x00000006201e7981 */ /* 0x000ee2000c1e1b00 */
[----:B--2---:R-:W-:-:S08]  /*03d0*/  DMUL R26, R8, R26 ;  /* 0x0000001a081a7228 */ /* 0x004fd00000000000 */
[----:B---3--:R-:W-:Y:S01]  /*03e0*/  DFMA R26, -R26, R30, R34 ;  /* 0x0000001e1a1a722b */ /* 0x008fe20000000122 */
[----:B------:R-:W0:Y:S08]  /*03f0*/  LDC.64 R34, c[0x0][0x420] ;  /* 0x00010800ff227b82 */ /* 0x000e300000000a00 */
[----:B------:R-:W1:Y:S01]  /*0400*/  LDC.64 R30, c[0x0][0x3d0] ;  /* 0x0000f400ff1e7b82 */ /* 0x000e620000000a00 */
[----:B0-----:R-:W-:-:S05]  /*0410*/  IMAD.WIDE R34, R0, 0x8, R34 ;  /* 0x0000000800227825 */ /* 0x001fca00078e0222 */
[----:B------:R1:W-:Y:S04]  /*0420*/  STG.E.64 desc[UR6][R34.64], R26 ;  /* 0x0000001a22007986 */ /* 0x0003e8000c101b06 */
[----:B------:R-:W2:Y:S04]  /*0430*/  LDG.E.64 R16, desc[UR6][R16.64] ;  /* 0x0000000610107981 */ /* 0x000ea8000c1e1b00 */
[----:B------:R-:W3:Y:S04]  /*0440*/  LDG.E.64 R32, desc[UR6][R32.64] ;  /* 0x0000000620207981 */ /* 0x000ee8000c1e1b00 */
[----:B------:R-:W4:Y:S01]  /*0450*/  LDG.E.64 R18, desc[UR6][R18.64] ;  /* 0x0000000612127981 */ /* 0x000f22000c1e1b00 */
[----:B-1----:R-:W-:-:S03]  /*0460*/  IMAD.WIDE R26, R0, 0x8, R30 ;  /* 0x00000008001a7825 */ /* 0x002fc600078e021e */
[----:B------:R-:W5:Y:S04]  /*0470*/  LDG.E.64 R34, desc[UR6][R12.64] ;  /* 0x000000060c227981 */ /* 0x000f68000c1e1b00 */
[----:B------:R-:W2:Y:S04]  /*0480*/  LDG.E.64 R30, desc[UR6][R26.64] ;  /* 0x000000061a1e7981 */ /* 0x000ea8000c1e1b00 */
[----:B------:R-:W4:Y:S04]  /*0490*/  LDG.E.64 R6, desc[UR6][R6.64] ;  /* 0x0000000606067981 */ /* 0x000f28000c1e1b00 */
[----:B------:R-:W4:Y:S01]  /*04a0*/  LDG.E.64 R14, desc[UR6][R14.64] ;  /* 0x000000060e0e7981 */ /* 0x000f22000c1e1b00 */
[----:B--2---:R-:W-:-:S08]  /*04b0*/  DMUL R30, R8, R30 ;  /* 0x0000001e081e7228 */ /* 0x004fd00000000000 */
[----:B-----5:R-:W-:Y:S01]  /*04c0*/  DMUL R34, R30, R34 ;  /* 0x000000221e227228 */ /* 0x020fe20000000000 */
[----:B------:R-:W-:-:S05]  /*04d0*/  IMAD.WIDE R30, R0, 0x8, R36 ;  /* 0x00000008001e7825 */ /* 0x000fca00078e0224 */
[----:B------:R-:W2:Y:S02]  /*04e0*/  LDG.E.64 R36, desc[UR6][R30.64] ;  /* 0x000000061e247981 */ /* 0x000ea4000c1e1b00 */
[----:B--2---:R-:W-:-:S08]  /*04f0*/  DMUL R36, R8, R36 ;  /* 0x0000002408247228 */ /* 0x004fd00000000000 */
[----:B------:R-:W-:Y:S01]  /*0500*/  DFMA R36, R36, R16, R34 ;  /* 0x000000102424722b */ /* 0x000fe20000000022 */
[----:B------:R-:W0:Y:S02]  /*0510*/  LDC.64 R34, c[0x0][0x3d8] ;  /* 0x0000f600ff227b82 */ /* 0x000e240000000a00 */
[----:B0-----:R-:W-:-:S05]  /*0520*/  IMAD.WIDE R34, R0, 0x8, R34 ;  /* 0x0000000800227825 */ /* 0x001fca00078e0222 */
[----:B------:R-:W2:Y:S02]  /*0530*/  LDG.E.64 R12, desc[UR6][R34.64] ;  /* 0x00000006220c7981 */ /* 0x000ea4000c1e1b00 */
[----:B--2---:R-:W-:-:S08]  /*0540*/  DMUL R12, R8, R12 ;  /* 0x0000000c080c7228 */ /* 0x004fd00000000000 */
[----:B---3--:R-:W-:Y:S02]  /*0550*/  DFMA R36, R12, R32, R36 ;  /* 0x000000200c24722b */ /* 0x008fe40000000024 */
[----:B------:R-:W0:Y:S02]  /*0560*/  LDC.64 R12, c[0x0][0x380] ;  /* 0x0000e000ff0c7b82 */ /* 0x000e240000000a00 */
[----:B0-----:R-:W-:-:S05]  /*0570*/  IMAD.WIDE R12, R0, 0x8, R12 ;  /* 0x00000008000c7825 */ /* 0x001fca00078e020c */
[----:B------:R-:W2:Y:S01]  /*0580*/  LDG.E.64 R16, desc[UR6][R12.64] ;  /* 0x000000060c107981 */ /* 0x000ea2000c1e1b00 */
[----:B----4-:R-:W-:-:S08]  /*0590*/  DMUL R18, R8, R18 ;  /* 0x0000001208127228 */ /* 0x010fd00000000000 */
[----:B--2---:R-:W-:Y:S01]  /*05a0*/  DFMA R36, -R18, R16, R36 ;  /* 0x000000101224722b */ /* 0x004fe20000000124 */
[----:B------:R-:W0:Y:S02]  /*05b0*/  LDC.64 R16, c[0x0][0x398] ;  /* 0x0000e600ff107b82 */ /* 0x000e240000000a00 */
[----:B0-----:R-:W-:-:S05]  /*05c0*/  IMAD.WIDE R32, R0, 0x8, R16 ;  /* 0x0000000800207825 */ /* 0x001fca00078e0210 */
[----:B------:R-:W2:Y:S01]  /*05d0*/  LDG.E.64 R16, desc[UR6][R32.64] ;  /* 0x0000000620107981 */ /* 0x000ea2000c1e1b00 */
[----:B------:R-:W-:-:S08]  /*05e0*/  DMUL R6, R8, R6 ;  /* 0x0000000608067228 */ /* 0x000fd00000000000 */
        /* <DEDUP_REMOVED lines=8> */
[----:B------:R0:W-:Y:S04]  /*0670*/  STG.E.64 desc[UR6][R18.64], R36 ;  /* 0x0000002412007986 */ /* 0x0001e8000c101b06 */
[----:B------:R-:W2:Y:S04]  /*0680*/  LDG.E.64 R22, desc[UR6][R22.64] ;  /* 0x0000000616167981 */ /* 0x000ea8000c1e1b00 */
[----:B------:R-:W3:Y:S04]  /*0690*/  LDG.E.64 R6, desc[UR6][R32.64] ;  /* 0x0000000620067981 */ /* 0x000ee8000c1e1b00 */
[----:B------:R-:W4:Y:S04]  /*06a0*/  LDG.E.64 R20, desc[UR6][R20.64] ;  /* 0x0000000614147981 */ /* 0x000f28000c1e1b00 */
[----:B------:R-:W5:Y:S04]  /*06b0*/  LDG.E.64 R12, desc[UR6][R12.64] ;  /* 0x000000060c0c7981 */ /* 0x000f68000c1e1b00 */
[----:B------:R-:W5:Y:S04]  /*06c0*/  LDG.E.64 R28, desc[UR6][R28.64] ;  /* 0x000000061c1c7981 */ /* 0x000f68000c1e1b00 */
[----:B------:R-:W5:Y:S04]  /*06d0*/  LDG.E.64 R16, desc[UR6][R16.64] ;  /* 0x0000000610107981 */ /* 0x000f68000c1e1b00 */
[----:B------:R-:W5:Y:S04]  /*06e0*/  LDG.E.64 R30, desc[UR6][R30.64] ;  /* 0x000000061e1e7981 */ /* 0x000f68000c1e1b00 */
[----:B------:R-:W5:Y:S04]  /*06f0*/  LDG.E.64 R2, desc[UR6][R2.64] ;  /* 0x0000000602027981 */ /* 0x000f68000c1e1b00 */
[----:B------:R-:W5:Y:S04]  /*0700*/  LDG.E.64 R26, desc[UR6][R26.64] ;  /* 0x000000061a1a7981 */ /* 0x000f68000c1e1b00 */
[----:B------:R-:W5:Y:S04]  /*0710*/  LDG.E.64 R10, desc[UR6][R10.64] ;  /* 0x000000060a0a7981 */ /* 0x000f68000c1e1b00 */
[----:B------:R-:W5:Y:S04]  /*0720*/  LDG.E.64 R34, desc[UR6][R34.64] ;  /* 0x0000000622227981 */ /* 0x000f68000c1e1b00 */
[----:B------:R-:W5:Y:S01]  /*0730*/  LDG.E.64 R4, desc[UR6][R4.64] ;  /* 0x0000000604047981 */ /* 0x000f62000c1e1b00 */
[----:B------:R-:W-:-:S04]  /*0740*/  IADD3 R24, PT, PT, R24, 0x1, RZ ;  /* 0x0000000118187810 */ /* 0x000fc80007ffe0ff */
[----:B------:R-:W-:Y:S01]  /*0750*/  ISETP.NE.AND P0, PT, R24, RZ, PT ;  /* 0x000000ff1800720c */ /* 0x000fe20003f05270 */
[----:B--2---:R-:W-:-:S08]  /*0760*/  DMUL R22, R8, R22 ;  /* 0x0000001608167228 */ /* 0x004fd00000000000 */
[----:B---3--:R-:W-:Y:S02]  /*0770*/  DMUL R6, R22, R6 ;  /* 0x0000000616067228 */ /* 0x008fe40000000000 */
[C---:B----4-:R-:W-:Y:S02]  /*0780*/  DMUL R20, R8.reuse, R20 ;  /* 0x0000001408147228 */ /* 0x050fe40000000000 */
[----:B-----5:R-:W-:-:S06]  /*0790*/  DMUL R28, R8, R28 ;  /* 0x0000001c081c7228 */ /* 0x020fcc0000000000 */
[----:B------:R-:W-:Y:S01]  /*07a0*/  DFMA R6, R20, R12, R6 ;  /* 0x0000000c1406722b */ /* 0x000fe20000000006 */
[----:B------:R-:W1:Y:S01]  /*07b0*/  LDC.64 R12, c[0x0][0x430] ;  /* 0x00010c00ff0c7b82 */ /* 0x000e620000000a00 */
[----:B------:R-:W-:-:S06]  /*07c0*/  DMUL R30, R8, R30 ;  /* 0x0000001e081e7228 */ /* 0x000fcc0000000000 */
[----:B------:R-:W-:Y:S02]  /*07d0*/  DFMA R6, R28, R16, R6 ;  /* 0x000000101c06722b */ /* 0x000fe40000000006 */
[----:B------:R-:W-:-:S06]  /*07e0*/  DMUL R26, R8, R26 ;  /* 0x0000001a081a7228 */ /* 0x000fcc0000000000 */
[----:B------:R-:W-:Y:S02]  /*07f0*/  DFMA R2, -R30, R2, R6 ;  /* 0x000000021e02722b */ /* 0x000fe40000000106 */
[----:B------:R-:W-:-:S06]  /*0800*/  DMUL R34, R8, R34 ;  /* 0x0000002208227228 */ /* 0x000fcc0000000000 */
[----:B------:R-:W-:-:S08]  /*0810*/  DFMA R2, -R26, R10, R2 ;  /* 0x0000000a1a02722b */ /* 0x000fd00000000102 */
[----:B------:R-:W-:Y:S01]  /*0820*/  DFMA R4, -R34, R4, R2 ;  /* 0x000000042204722b */ /* 0x000fe20000000102 */
[C---:B-1----:R-:W-:Y:S01]  /*0830*/  IMAD.WIDE R2, R0.reuse, 0x8, R12 ;  /* 0x0000000800027825 */ /* 0x042fe200078e020c */
[----:B------:R-:W-:-:S05]  /*0840*/  IADD3 R0, PT, PT, R0, UR5, RZ ;  /* 0x0000000500007c10 */ /* 0x000fca000fffe0ff */
[----:B------:R0:W-:Y:S01]  /*0850*/  STG.E.64 desc[UR6][R2.64], R4 ;  /* 0x0000000402007986 */ /* 0x0001e2000c101b06 */
[----:B------:R-:W-:Y:S05]  /*0860*/  @P0 BRA `(.L_x_41) ;  /* 0xfffffff800100947 */ /* 0x000fea000383ffff */
[----:B------:R-:W-:Y:S05]  /*0870*/  EXIT ;  /* 0x000000000000794d */ /* 0x000fea0003800000 */
.L_x_42:
        /* <DEDUP_REMOVED lines=16> */
.L_x_46:


//--------------------- .nv.shared._Z10mxm_sharedPdiS_iS_i --------------------------
	.section	.nv.shared._Z10mxm_sharedPdiS_iS_i,"aw",@nobits
	.sectionflags	@""
	.align	8
.nv.shared._Z10mxm_sharedPdiS_iS_i:
	.zero		5120


//--------------------- .nv.shared.reserved.0     --------------------------
	.section	.nv.shared.reserved.0,"aw",@nobits
	.weak		__nv_reservedSMEM_offset_0_alias
	.size		__nv_reservedSMEM_offset_0_alias, 0, 64
	.other		__nv_reservedSMEM_offset_0_alias,@"STO_CUDA_RESERVED_SHARED STV_DEFAULT"
__nv_reservedSMEM_offset_0_alias:
	.zero		0
	.zero		64


//--------------------- .nv.constant0._Z10mxm_sharedPdiS_iS_i --------------------------
	.section	.nv.constant0._Z10mxm_sharedPdiS_iS_i,"a",@progbits
	.sectionflags	@""
	.align	4
.nv.constant0._Z10mxm_sharedPdiS_iS_i:
	.zero		940


//--------------------- .nv.constant0._Z6mxm_1dPdiS_iS_i --------------------------
	.section	.nv.constant0._Z6mxm_1dPdiS_iS_i,"a",@progbits
	.sectionflags	@""
	.align	4
.nv.constant0._Z6mxm_1dPdiS_iS_i:
	.zero		940


//--------------------- .nv.constant0._Z11mxm_vanillaPKdiS0_iPdiii --------------------------
	.section	.nv.constant0._Z11mxm_vanillaPKdiS0_iPdiii,"a",@progbits
	.sectionflags	@""
	.align	4
.nv.constant0._Z11mxm_vanillaPKdiS0_iPdiii:
	.zero		948


//--------------------- .nv.constant0._Z12curl_vanillaPdS_S_S_S_S_S_S_S_S_S_S_S_S_S_S_S_S_S_iiS_S_S_ --------------------------
	.section	.nv.constant0._Z12curl_vanillaPdS_S_S_S_S_S_S_S_S_S_S_S_S_S_S_S_S_S_iiS_S_S_,"a",@progbits
	.sectionflags	@""
	.align	4
.nv.constant0._Z12curl_vanillaPdS_S_S_S_S_S_S_S_S_S_S_S_S_S_S_S_S_S_iiS_S_S_:
	.zero		1080


//--------------------- SYMBOLS --------------------------

	.type		.nv.reservedSmem.offset0,@object
	.size		.nv.reservedSmem.offset0,0x4
	.type		.nv.reservedSmem.cap,@object
	.size		.nv.reservedSmem.cap,0x4
